	.target	sm_100a

	.elftype	@"ET_EXEC"


//--------------------- .note.nv.tkinfo           --------------------------
	.section	.note.nv.tkinfo,"",@"SHT_NOTE"
	.sectionflags	@"SHF_NOTE_NV_TKINFO"
	.tkinfo
        /*0018*/ 	.word	0x00000002
        /*0030*/ 	.string	""
        /*0030*/ 	.string	"ptxas"
        /*0030*/ 	.string	"Cuda compilation tools, release 13.0, V13.0.88"
        /*0030*/ 	.string	"Build cuda_13.0.r13.0/compiler.36424714_0"
        /*0030*/ 	.string	"-arch sm_100a -m 64 "



//--------------------- .note.nv.cuinfo           --------------------------
	.section	.note.nv.cuinfo,"",@"SHT_NOTE"
	.sectionflags	@"SHF_NOTE_NV_CUINFO"
        /*0018*/ 	.short	0x0002
        /*001a*/ 	.short	0x0064
        /*001c*/ 	.short	0x0082
	.zero		2


//--------------------- .nv.info                  --------------------------
	.section	.nv.info,"",@"SHT_CUDA_INFO"
	.align	4


	//----- nvinfo : EIATTR_REGCOUNT
	.align		4
        /*0000*/ 	.byte	0x04, 0x2f
        /*0002*/ 	.short	(.L_19 - .L_18)
	.align		4
.L_18:
        /*0004*/ 	.word	index@(_ZN7cutlass13device_kernelINS_4gemm6kernel13GemmUniversalIN4cute5tupleIJiiiiEEENS1_10collective13CollectiveMmaINS1_35MainloopSm100TmaUmmaWarpSpecializedILi6ELi2ELi4ENS5_IJNS4_1CILi1EEESB_SB_EEEEENS5_IJNSA_ILi128EEESE_SE_EEENS_12float_e4m3_tENS5_IJSB_llEEESG_NS5_IJlSB_lEEENS4_8TiledMMAINS4_8MMA_AtomIJNS4_10MMA_TraitsINS4_19SM100_MMA_F8F6F4_SSEJSG_SG_fSE_SE_NS4_17integral_constantINS4_4UMMA5MajorELSP_1EEENSN_ISP_LSP_0EEENSN_INSO_7ScaleInELSS_0EEEST_EEEEEENS4_6LayoutISC_NS5_IJNSA_ILi0EEESX_SX_EEEEENS5_IJNS4_10UnderscoreES10_S10_EEEEENS4_13SM90_TMA_LOADENS4_14ComposedLayoutINS4_7SwizzleILi3ELi4ELi3EEENS4_18smem_ptr_flag_bitsILi8EEENSW_INS5_IJSE_NSA_ILi8EEEEEENS5_IJSB_SE_EEEEEEEvNS4_8identityES13_NS14_IS16_S18_NSW_INS5_IJS19_SE_EEENS5_IJSE_SB_EEEEEEEvS1E_EENS_8epilogue10collective18CollectiveEpilogueINS1K_23Sm100TmaWarpSpecializedILi2ELi2ELi64ELb0ELb0EEEJSF_NS5_IJNSW_ISE_SB_EENSW_INSA_ILi64EEESB_EEEEESG_SI_SG_SI_NS1K_6fusion15FusionCallbacksIS1O_NS1T_17LinearCombinationISG_fSG_fLNS_15FloatRoundStyleE2EEESF_S1S_JEEENS4_5SM1004TMEM4LOAD26SM100_TMEM_LOAD_32dp32b64xES13_NS14_INS15_ILi2ELi4ELi3EEES18_NSW_INS5_IJS19_S1Q_EEENS5_IJS1Q_SB_EEEEEEENS4_39AutoVectorizingCopyWithAssumedAlignmentILi128EEENS4_14SM90_TMA_STOREES27_S29_S29_EEEvvEEEEvNT_6ParamsE)
        /*0008*/ 	.word	0x000000e0


	//----- nvinfo : EIATTR_FRAME_SIZE
	.align		4
.L_19:
        /*000c*/ 	.byte	0x04, 0x11
        /*000e*/ 	.short	(.L_21 - .L_20)
	.align		4
.L_20:
        /*0010*/ 	.word	index@($__internal_2_$__cuda_sm10x_tcgen05_guardrail_trap_unallocated_columns_being_dealloced)
        /*0014*/ 	.word	0x00000000


	//----- nvinfo : EIATTR_FRAME_SIZE
	.align		4
.L_21:
        /*0018*/ 	.byte	0x04, 0x11
        /*001a*/ 	.short	(.L_23 - .L_22)
	.align		4
.L_22:
        /*001c*/ 	.word	index@($__internal_1_$__cuda_sm10x_tcgen05_guardrail_trap_phase_invalid_during_alloc)
        /*0020*/ 	.word	0x00000000


	//----- nvinfo : EIATTR_FRAME_SIZE
	.align		4
.L_23:
        /*0024*/ 	.byte	0x04, 0x11
        /*0026*/ 	.short	(.L_25 - .L_24)
	.align		4
.L_24:
        /*0028*/ 	.word	index@($__internal_0_$__cuda_sm10x_tcgen05_guardrail_trap_col_being_dealloced_not_returned_by_alloc)
        /*002c*/ 	.word	0x00000000


	//----- nvinfo : EIATTR_FRAME_SIZE
	.align		4
.L_25:
        /*0030*/ 	.byte	0x04, 0x11
        /*0032*/ 	.short	(.L_27 - .L_26)
	.align		4
.L_26:
        /*0034*/ 	.word	index@(_ZN7cutlass13device_kernelINS_4gemm6kernel13GemmUniversalIN4cute5tupleIJiiiiEEENS1_10collective13CollectiveMmaINS1_35MainloopSm100TmaUmmaWarpSpecializedILi6ELi2ELi4ENS5_IJNS4_1CILi1EEESB_SB_EEEEENS5_IJNSA_ILi128EEESE_SE_EEENS_12float_e4m3_tENS5_IJSB_llEEESG_NS5_IJlSB_lEEENS4_8TiledMMAINS4_8MMA_AtomIJNS4_10MMA_TraitsINS4_19SM100_MMA_F8F6F4_SSEJSG_SG_fSE_SE_NS4_17integral_constantINS4_4UMMA5MajorELSP_1EEENSN_ISP_LSP_0EEENSN_INSO_7ScaleInELSS_0EEEST_EEEEEENS4_6LayoutISC_NS5_IJNSA_ILi0EEESX_SX_EEEEENS5_IJNS4_10UnderscoreES10_S10_EEEEENS4_13SM90_TMA_LOADENS4_14ComposedLayoutINS4_7SwizzleILi3ELi4ELi3EEENS4_18smem_ptr_flag_bitsILi8EEENSW_INS5_IJSE_NSA_ILi8EEEEEENS5_IJSB_SE_EEEEEEEvNS4_8identityES13_NS14_IS16_S18_NSW_INS5_IJS19_SE_EEENS5_IJSE_SB_EEEEEEEvS1E_EENS_8epilogue10collective18CollectiveEpilogueINS1K_23Sm100TmaWarpSpecializedILi2ELi2ELi64ELb0ELb0EEEJSF_NS5_IJNSW_ISE_SB_EENSW_INSA_ILi64EEESB_EEEEESG_SI_SG_SI_NS1K_6fusion15FusionCallbacksIS1O_NS1T_17LinearCombinationISG_fSG_fLNS_15FloatRoundStyleE2EEESF_S1S_JEEENS4_5SM1004TMEM4LOAD26SM100_TMEM_LOAD_32dp32b64xES13_NS14_INS15_ILi2ELi4ELi3EEES18_NSW_INS5_IJS19_S1Q_EEENS5_IJS1Q_SB_EEEEEEENS4_39AutoVectorizingCopyWithAssumedAlignmentILi128EEENS4_14SM90_TMA_STOREES27_S29_S29_EEEvvEEEEvNT_6ParamsE)
        /*0038*/ 	.word	0x00000000


	//----- nvinfo : EIATTR_MIN_STACK_SIZE
	.align		4
.L_27:
        /*003c*/ 	.byte	0x04, 0x12
        /*003e*/ 	.short	(.L_29 - .L_28)
	.align		4
.L_28:
        /*0040*/ 	.word	index@(_ZN7cutlass13device_kernelINS_4gemm6kernel13GemmUniversalIN4cute5tupleIJiiiiEEENS1_10collective13CollectiveMmaINS1_35MainloopSm100TmaUmmaWarpSpecializedILi6ELi2ELi4ENS5_IJNS4_1CILi1EEESB_SB_EEEEENS5_IJNSA_ILi128EEESE_SE_EEENS_12float_e4m3_tENS5_IJSB_llEEESG_NS5_IJlSB_lEEENS4_8TiledMMAINS4_8MMA_AtomIJNS4_10MMA_TraitsINS4_19SM100_MMA_F8F6F4_SSEJSG_SG_fSE_SE_NS4_17integral_constantINS4_4UMMA5MajorELSP_1EEENSN_ISP_LSP_0EEENSN_INSO_7ScaleInELSS_0EEEST_EEEEEENS4_6LayoutISC_NS5_IJNSA_ILi0EEESX_SX_EEEEENS5_IJNS4_10UnderscoreES10_S10_EEEEENS4_13SM90_TMA_LOADENS4_14ComposedLayoutINS4_7SwizzleILi3ELi4ELi3EEENS4_18smem_ptr_flag_bitsILi8EEENSW_INS5_IJSE_NSA_ILi8EEEEEENS5_IJSB_SE_EEEEEEEvNS4_8identityES13_NS14_IS16_S18_NSW_INS5_IJS19_SE_EEENS5_IJSE_SB_EEEEEEEvS1E_EENS_8epilogue10collective18CollectiveEpilogueINS1K_23Sm100TmaWarpSpecializedILi2ELi2ELi64ELb0ELb0EEEJSF_NS5_IJNSW_ISE_SB_EENSW_INSA_ILi64EEESB_EEEEESG_SI_SG_SI_NS1K_6fusion15FusionCallbacksIS1O_NS1T_17LinearCombinationISG_fSG_fLNS_15FloatRoundStyleE2EEESF_S1S_JEEENS4_5SM1004TMEM4LOAD26SM100_TMEM_LOAD_32dp32b64xES13_NS14_INS15_ILi2ELi4ELi3EEES18_NSW_INS5_IJS19_S1Q_EEENS5_IJS1Q_SB_EEEEEEENS4_39AutoVectorizingCopyWithAssumedAlignmentILi128EEENS4_14SM90_TMA_STOREES27_S29_S29_EEEvvEEEEvNT_6ParamsE)
        /*0044*/ 	.word	0x00000000
.L_29:


//--------------------- .nv.compat                --------------------------
	.section	.nv.compat,"",@"SHT_CUDA_COMPAT_INFO"
	.align	4
        /*0000*/ 	.byte	0x02, 0x09, 0x01, 0x00, 0x02, 0x02, 0x02, 0x00, 0x02, 0x05, 0x05, 0x00, 0x03, 0x07, 0x01, 0x01
        /*0010*/ 	.byte	0x02, 0x03, 0x01, 0x00, 0x02, 0x06, 0x01, 0x00, 0x04, 0x0b, 0x08, 0x00, 0x09, 0x00, 0x00, 0x00
        /*0020*/ 	.byte	0x00, 0x00, 0x00, 0x00


//--------------------- .nv.info._ZN7cutlass13device_kernelINS_4gemm6kernel13GemmUniversalIN4cute5tupleIJiiiiEEENS1_10collective13CollectiveMmaINS1_35MainloopSm100TmaUmmaWarpSpecializedILi6ELi2ELi4ENS5_IJNS4_1CILi1EEESB_SB_EEEEENS5_IJNSA_ILi128EEESE_SE_EEENS_12float_e4m3_tENS5_IJSB_llEEESG_NS5_IJlSB_lEEENS4_8TiledMMAINS4_8MMA_AtomIJNS4_10MMA_TraitsINS4_19SM100_MMA_F8F6F4_SSEJSG_SG_fSE_SE_NS4_17integral_constantINS4_4UMMA5MajorELSP_1EEENSN_ISP_LSP_0EEENSN_INSO_7ScaleInELSS_0EEEST_EEEEEENS4_6LayoutISC_NS5_IJNSA_ILi0EEESX_SX_EEEEENS5_IJNS4_10UnderscoreES10_S10_EEEEENS4_13SM90_TMA_LOADENS4_14ComposedLayoutINS4_7SwizzleILi3ELi4ELi3EEENS4_18smem_ptr_flag_bitsILi8EEENSW_INS5_IJSE_NSA_ILi8EEEEEENS5_IJSB_SE_EEEEEEEvNS4_8identityES13_NS14_IS16_S18_NSW_INS5_IJS19_SE_EEENS5_IJSE_SB_EEEEEEEvS1E_EENS_8epilogue10collective18CollectiveEpilogueINS1K_23Sm100TmaWarpSpecializedILi2ELi2ELi64ELb0ELb0EEEJSF_NS5_IJNSW_ISE_SB_EENSW_INSA_ILi64EEESB_EEEEESG_SI_SG_SI_NS1K_6fusion15FusionCallbacksIS1O_NS1T_17LinearCombinationISG_fSG_fLNS_15FloatRoundStyleE2EEESF_S1S_JEEENS4_5SM1004TMEM4LOAD26SM100_TMEM_LOAD_32dp32b64xES13_NS14_INS15_ILi2ELi4ELi3EEES18_NSW_INS5_IJS19_S1Q_EEENS5_IJS1Q_SB_EEEEEEENS4_39AutoVectorizingCopyWithAssumedAlignmentILi128EEENS4_14SM90_TMA_STOREES27_S29_S29_EEEvvEEEEvNT_6ParamsE --------------------------
	.section	.nv.info._ZN7cutlass13device_kernelINS_4gemm6kernel13GemmUniversalIN4cute5tupleIJiiiiEEENS1_10collective13CollectiveMmaINS1_35MainloopSm100TmaUmmaWarpSpecializedILi6ELi2ELi4ENS5_IJNS4_1CILi1EEESB_SB_EEEEENS5_IJNSA_ILi128EEESE_SE_EEENS_12float_e4m3_tENS5_IJSB_llEEESG_NS5_IJlSB_lEEENS4_8TiledMMAINS4_8MMA_AtomIJNS4_10MMA_TraitsINS4_19SM100_MMA_F8F6F4_SSEJSG_SG_fSE_SE_NS4_17integral_constantINS4_4UMMA5MajorELSP_1EEENSN_ISP_LSP_0EEENSN_INSO_7ScaleInELSS_0EEEST_EEEEEENS4_6LayoutISC_NS5_IJNSA_ILi0EEESX_SX_EEEEENS5_IJNS4_10UnderscoreES10_S10_EEEEENS4_13SM90_TMA_LOADENS4_14ComposedLayoutINS4_7SwizzleILi3ELi4ELi3EEENS4_18smem_ptr_flag_bitsILi8EEENSW_INS5_IJSE_NSA_ILi8EEEEEENS5_IJSB_SE_EEEEEEEvNS4_8identityES13_NS14_IS16_S18_NSW_INS5_IJS19_SE_EEENS5_IJSE_SB_EEEEEEEvS1E_EENS_8epilogue10collective18CollectiveEpilogueINS1K_23Sm100TmaWarpSpecializedILi2ELi2ELi64ELb0ELb0EEEJSF_NS5_IJNSW_ISE_SB_EENSW_INSA_ILi64EEESB_EEEEESG_SI_SG_SI_NS1K_6fusion15FusionCallbacksIS1O_NS1T_17LinearCombinationISG_fSG_fLNS_15FloatRoundStyleE2EEESF_S1S_JEEENS4_5SM1004TMEM4LOAD26SM100_TMEM_LOAD_32dp32b64xES13_NS14_INS15_ILi2ELi4ELi3EEES18_NSW_INS5_IJS19_S1Q_EEENS5_IJS1Q_SB_EEEEEEENS4_39AutoVectorizingCopyWithAssumedAlignmentILi128EEENS4_14SM90_TMA_STOREES27_S29_S29_EEEvvEEEEvNT_6ParamsE,"",@"SHT_CUDA_INFO"
	.sectionflags	@""
	.align	4


	//----- nvinfo : EIATTR_CUDA_API_VERSION
	.align		4
        /*0000*/ 	.byte	0x04, 0x37
        /*0002*/ 	.short	(.L_31 - .L_30)
.L_30:
        /*0004*/ 	.word	0x00000082


	//----- nvinfo : EIATTR_KPARAM_INFO
	.align		4
.L_31:
        /*0008*/ 	.byte	0x04, 0x17
        /*000a*/ 	.short	(.L_33 - .L_32)
.L_32:
        /*000c*/ 	.word	0x00000000
        /*0010*/ 	.short	0x0000
        /*0012*/ 	.short	0x0000
        /*0014*/ 	.byte	0x00, 0xf0, 0x01, 0x20


	//----- nvinfo : EIATTR_AT_ENTRY_FRAGMENTS
	.align		4
.L_33:
        /*0018*/ 	.byte	0x04, 0x4f
        /*001a*/ 	.short	(.L_35 - .L_34)


	//   ....[0]....
.L_34:
        /*001c*/ 	.word	0x00000006


	//----- nvinfo : EIATTR_RESERVED_SMEM_USED
	.align		4
.L_35:
        /*0020*/ 	.byte	0x01, 0x41
	.zero		2


	//----- nvinfo : EIATTR_SPARSE_MMA_MASK
	.align		4
        /*0024*/ 	.byte	0x03, 0x50
        /*0026*/ 	.short	0x0000


	//----- nvinfo : EIATTR_TCGEN05_1CTA_USED
	.align		4
        /*0028*/ 	.byte	0x01, 0x51
	.zero		2


	//----- nvinfo : EIATTR_MAXREG_COUNT
	.align		4
        /*002c*/ 	.byte	0x03, 0x1b
        /*002e*/ 	.short	0x00ff


	//----- nvinfo : EIATTR_NUM_BARRIERS
	.align		4
        /*0030*/ 	.byte	0x02, 0x4c
        /*0032*/ 	.byte	0x07
	.zero		1


	//----- nvinfo : EIATTR_EXTERNS
	.align		4
        /*0034*/ 	.byte	0x04, 0x0f
        /*0036*/ 	.short	(.L_37 - .L_36)


	//   ....[0]....
	.align		4
.L_36:
        /*0038*/ 	.word	index@(__assertfail)


	//----- nvinfo : EIATTR_MERCURY_ISA_VERSION
	.align		4
.L_37:
        /*003c*/ 	.byte	0x03, 0x5f
        /*003e*/ 	.short	0x0101


	//----- nvinfo : EIATTR_INT_WARP_WIDE_INSTR_OFFSETS
	.align		4
        /*0040*/ 	.byte	0x04, 0x31
        /*0042*/ 	.short	(.L_39 - .L_38)


	//   ....[0]....
.L_38:
        /*0044*/ 	.word	0x00001dc0


	//   ....[1]....
        /*0048*/ 	.word	0x00003920


	//   ....[2]....
        /*004c*/ 	.word	0x00003940


	//   ....[3]....
        /*0050*/ 	.word	0x00003970


	//   ....[4]....
        /*0054*/ 	.word	0x000042a0


	//   ....[5]....
        /*0058*/ 	.word	0x00004310


	//   ....[6]....
        /*005c*/ 	.word	0x000044f0


	//   ....[7]....
        /*0060*/ 	.word	0x00004650


	//----- nvinfo : EIATTR_COOP_GROUP_MASK_REGIDS
	.align		4
.L_39:
        /*0064*/ 	.byte	0x04, 0x29
        /*0066*/ 	.short	(.L_41 - .L_40)


	//   ....[0]....
.L_40:
        /*0068*/ 	.word	0xffffffff


	//   ....[1]....
        /*006c*/ 	.word	0xffffffff


	//   ....[2]....
        /*0070*/ 	.word	0xffffffff


	//   ....[3]....
        /*0074*/ 	.word	0xffffffff


	//   ....[4]....
        /*0078*/ 	.word	0xffffffff


	//   ....[5]....
        /*007c*/ 	.word	0xffffffff


	//   ....[6]....
        /*0080*/ 	.word	0xffffffff


	//   ....[7]....
        /*0084*/ 	.word	0xffffffff


	//   ....[8]....
        /*0088*/ 	.word	0xffffffff


	//   ....[9]....
        /*008c*/ 	.word	0xffffffff


	//   ....[10]....
        /*0090*/ 	.word	0xffffffff


	//   ....[11]....
        /*0094*/ 	.word	0xffffffff


	//   ....[12]....
        /*0098*/ 	.word	0xffffffff


	//----- nvinfo : EIATTR_COOP_GROUP_INSTR_OFFSETS
	.align		4
.L_41:
        /*009c*/ 	.byte	0x04, 0x28
        /*009e*/ 	.short	(.L_43 - .L_42)


	//   ....[0]....
.L_42:
        /*00a0*/ 	.word	0x00000090


	//   ....[1]....
        /*00a4*/ 	.word	0x000004d0


	//   ....[2]....
        /*00a8*/ 	.word	0x00000680


	//   ....[3]....
        /*00ac*/ 	.word	0x000007e0


	//   ....[4]....
        /*00b0*/ 	.word	0x000008e0


	//   ....[5]....
        /*00b4*/ 	.word	0x00000a50


	//   ....[6]....
        /*00b8*/ 	.word	0x00000bf0


	//   ....[7]....
        /*00bc*/ 	.word	0x00001ca0


	//   ....[8]....
        /*00c0*/ 	.word	0x00002ba0


	//   ....[9]....
        /*00c4*/ 	.word	0x00002db0


	//   ....[10]....
        /*00c8*/ 	.word	0x00002de0


	//   ....[11]....
        /*00cc*/ 	.word	0x00003800


	//   ....[12]....
        /*00d0*/ 	.word	0x00003a30


	//----- nvinfo : EIATTR_VRC_CTA_INIT_COUNT
	.align		4
.L_43:
        /*00d4*/ 	.byte	0x02, 0x4a
        /*00d6*/ 	.byte	0x80
	.zero		1


	//----- nvinfo : EIATTR_SYSCALL_OFFSETS
	.align		4
        /*00d8*/ 	.byte	0x04, 0x46
        /*00da*/ 	.short	(.L_45 - .L_44)


	//   ....[0]....
.L_44:
        /*00dc*/ 	.word	0x00005080


	//   ....[1]....
        /*00e0*/ 	.word	0x000051c0


	//   ....[2]....
        /*00e4*/ 	.word	0x00005a20


	//   ....[3]....
        /*00e8*/ 	.word	0x00007030


	//----- nvinfo : EIATTR_MBARRIER_INSTR_OFFSETS
	.align		4
.L_45:
        /*00ec*/ 	.byte	0x04, 0x39
        /*00ee*/ 	.short	(.L_47 - .L_46)


	//   ....[0]....
.L_46:
        /*00f0*/ 	.word	0x000005b0
        /*00f4*/ 	.word	0x000000ff
        /*00f8*/ 	.word	0x00000000
        /*00fc*/ 	.short	0x0100
        /*00fe*/ 	.byte	0x05
	.zero		1


	//   ....[1]....
        /*0100*/ 	.word	0x000005c0
        /*0104*/ 	.word	0x000000ff
        /*0108*/ 	.word	0x00000030
        /*010c*/ 	.short	0x0100
        /*010e*/ 	.byte	0x05
	.zero		1


	//   ....[2]....
        /*0110*/ 	.word	0x000005d0
        /*0114*/ 	.word	0x000000ff
        /*0118*/ 	.word	0x00000008
        /*011c*/ 	.short	0x0100
        /*011e*/ 	.byte	0x05
	.zero		1


	//   ....[3]....
        /*0120*/ 	.word	0x000005e0
        /*0124*/ 	.word	0x000000ff
        /*0128*/ 	.word	0x00000038
        /*012c*/ 	.short	0x0100
        /*012e*/ 	.byte	0x05
	.zero		1


	//   ....[4]....
        /*0130*/ 	.word	0x000005f0
        /*0134*/ 	.word	0x000000ff
        /*0138*/ 	.word	0x00000010
        /*013c*/ 	.short	0x0100
        /*013e*/ 	.byte	0x05
	.zero		1


	//   ....[5]....
        /*0140*/ 	.word	0x00000600
        /*0144*/ 	.word	0x000000ff
        /*0148*/ 	.word	0x00000040
        /*014c*/ 	.short	0x0100
        /*014e*/ 	.byte	0x05
	.zero		1


	//   ....[6]....
        /*0150*/ 	.word	0x00000610
        /*0154*/ 	.word	0x000000ff
        /*0158*/ 	.word	0x00000018
        /*015c*/ 	.short	0x0100
        /*015e*/ 	.byte	0x05
	.zero		1


	//   ....[7]....
        /*0160*/ 	.word	0x00000620
        /*0164*/ 	.word	0x000000ff
        /*0168*/ 	.word	0x00000048
        /*016c*/ 	.short	0x0100
        /*016e*/ 	.byte	0x05
	.zero		1


	//   ....[8]....
        /*0170*/ 	.word	0x00000630
        /*0174*/ 	.word	0x000000ff
        /*0178*/ 	.word	0x00000020
        /*017c*/ 	.short	0x0100
        /*017e*/ 	.byte	0x05
	.zero		1


	//   ....[9]....
        /*0180*/ 	.word	0x00000640
        /*0184*/ 	.word	0x000000ff
        /*0188*/ 	.word	0x00000050
        /*018c*/ 	.short	0x0100
        /*018e*/ 	.byte	0x05
	.zero		1


	//   ....[10]....
        /*0190*/ 	.word	0x00000650
        /*0194*/ 	.word	0x000000ff
        /*0198*/ 	.word	0x00000028
        /*019c*/ 	.short	0x0100
        /*019e*/ 	.byte	0x05
	.zero		1


	//   ....[11]....
        /*01a0*/ 	.word	0x00000660
        /*01a4*/ 	.word	0x000000ff
        /*01a8*/ 	.word	0x00000058
        /*01ac*/ 	.short	0x0100
        /*01ae*/ 	.byte	0x05
	.zero		1


	//   ....[12]....
        /*01b0*/ 	.word	0x00000790
        /*01b4*/ 	.word	0x000000ff
        /*01b8*/ 	.word	0x00000060
        /*01bc*/ 	.short	0x0100
        /*01be*/ 	.byte	0x07
	.zero		1


	//   ....[13]....
        /*01c0*/ 	.word	0x000007a0
        /*01c4*/ 	.word	0x000000ff
        /*01c8*/ 	.word	0x00000070
        /*01cc*/ 	.short	0x0100
        /*01ce*/ 	.byte	0x07
	.zero		1


	//   ....[14]....
        /*01d0*/ 	.word	0x000007b0
        /*01d4*/ 	.word	0x000000ff
        /*01d8*/ 	.word	0x00000068
        /*01dc*/ 	.short	0x0100
        /*01de*/ 	.byte	0x07
	.zero		1


	//   ....[15]....
        /*01e0*/ 	.word	0x000007c0
        /*01e4*/ 	.word	0x000000ff
        /*01e8*/ 	.word	0x00000078
        /*01ec*/ 	.short	0x0100
        /*01ee*/ 	.byte	0x07
	.zero		1


	//   ....[16]....
        /*01f0*/ 	.word	0x000008b0
        /*01f4*/ 	.word	0x000000ff
        /*01f8*/ 	.word	0x00000080
        /*01fc*/ 	.short	0x0100
        /*01fe*/ 	.byte	0x05
	.zero		1


	//   ....[17]....
        /*0200*/ 	.word	0x000008c0
        /*0204*/ 	.word	0x000000ff
        /*0208*/ 	.word	0x00000088
        /*020c*/ 	.short	0x0100
        /*020e*/ 	.byte	0x05
	.zero		1


	//   ....[18]....
        /*0210*/ 	.word	0x00000a00
        /*0214*/ 	.word	0x000000ff
        /*0218*/ 	.word	0x00000090
        /*021c*/ 	.short	0x0100
        /*021e*/ 	.byte	0x05
	.zero		1


	//   ....[19]....
        /*0220*/ 	.word	0x00000a10
        /*0224*/ 	.word	0x000000ff
        /*0228*/ 	.word	0x000000a0
        /*022c*/ 	.short	0x0100
        /*022e*/ 	.byte	0x05
	.zero		1


	//   ....[20]....
        /*0230*/ 	.word	0x00000a20
        /*0234*/ 	.word	0x000000ff
        /*0238*/ 	.word	0x00000098
        /*023c*/ 	.short	0x0100
        /*023e*/ 	.byte	0x05
	.zero		1


	//   ....[21]....
        /*0240*/ 	.word	0x00000a30
        /*0244*/ 	.word	0x000000ff
        /*0248*/ 	.word	0x000000a8
        /*024c*/ 	.short	0x0100
        /*024e*/ 	.byte	0x05
	.zero		1


	//   ....[22]....
        /*0250*/ 	.word	0x00000b60
        /*0254*/ 	.word	0x000000ff
        /*0258*/ 	.word	0x000000b0
        /*025c*/ 	.short	0x0100
        /*025e*/ 	.byte	0x07
	.zero		1


	//   ....[23]....
        /*0260*/ 	.word	0x00000b70
        /*0264*/ 	.word	0x000000ff
        /*0268*/ 	.word	0x000000d0
        /*026c*/ 	.short	0x0100
        /*026e*/ 	.byte	0x07
	.zero		1


	//   ....[24]....
        /*0270*/ 	.word	0x00000b80
        /*0274*/ 	.word	0x000000ff
        /*0278*/ 	.word	0x000000b8
        /*027c*/ 	.short	0x0100
        /*027e*/ 	.byte	0x07
	.zero		1


	//   ....[25]....
        /*0280*/ 	.word	0x00000b90
        /*0284*/ 	.word	0x000000ff
        /*0288*/ 	.word	0x000000d8
        /*028c*/ 	.short	0x0100
        /*028e*/ 	.byte	0x07
	.zero		1


	//   ....[26]....
        /*0290*/ 	.word	0x00000ba0
        /*0294*/ 	.word	0x000000ff
        /*0298*/ 	.word	0x000000c0
        /*029c*/ 	.short	0x0100
        /*029e*/ 	.byte	0x07
	.zero		1


	//   ....[27]....
        /*02a0*/ 	.word	0x00000bb0
        /*02a4*/ 	.word	0x000000ff
        /*02a8*/ 	.word	0x000000e0
        /*02ac*/ 	.short	0x0100
        /*02ae*/ 	.byte	0x07
	.zero		1


	//   ....[28]....
        /*02b0*/ 	.word	0x00000bc0
        /*02b4*/ 	.word	0x000000ff
        /*02b8*/ 	.word	0x000000c8
        /*02bc*/ 	.short	0x0100
        /*02be*/ 	.byte	0x07
	.zero		1


	//   ....[29]....
        /*02c0*/ 	.word	0x00000bd0
        /*02c4*/ 	.word	0x000000ff
        /*02c8*/ 	.word	0x000000e8
        /*02cc*/ 	.short	0x0100
        /*02ce*/ 	.byte	0x07
	.zero		1


	//   ....[30]....
        /*02d0*/ 	.word	0x00000cc0
        /*02d4*/ 	.word	0x000000ff
        /*02d8*/ 	.word	0x000000f0
        /*02dc*/ 	.short	0x0100
        /*02de*/ 	.byte	0x05
	.zero		1


	//   ....[31]....
        /*02e0*/ 	.word	0x00000cd0
        /*02e4*/ 	.word	0x000000ff
        /*02e8*/ 	.word	0x00000100
        /*02ec*/ 	.short	0x0100
        /*02ee*/ 	.byte	0x05
	.zero		1


	//   ....[32]....
        /*02f0*/ 	.word	0x00000ce0
        /*02f4*/ 	.word	0x000000ff
        /*02f8*/ 	.word	0x000000f8
        /*02fc*/ 	.short	0x0100
        /*02fe*/ 	.byte	0x05
	.zero		1


	//   ....[33]....
        /*0300*/ 	.word	0x00000cf0
        /*0304*/ 	.word	0x000000ff
        /*0308*/ 	.word	0x00000108
        /*030c*/ 	.short	0x0100
        /*030e*/ 	.byte	0x05
	.zero		1


	//   ....[34]....
        /*0310*/ 	.word	0x000015c0
        /*0314*/ 	.word	0x00000003
        /*0318*/ 	.word	0x00000100
        /*031c*/ 	.short	0x010a
        /*031e*/ 	.byte	0xff
	.zero		1


	//   ....[35]....
        /*0320*/ 	.word	0x000015f0
        /*0324*/ 	.word	0x00000003
        /*0328*/ 	.word	0x000000f0
        /*032c*/ 	.short	0x0101
        /*032e*/ 	.byte	0xff
	.zero		1


	//   ....[36]....
        /*0330*/ 	.word	0x000016c0
        /*0334*/ 	.word	0x000000ff
        /*0338*/ 	.word	0x00000030
        /*033c*/ 	.short	0x010a
        /*033e*/ 	.byte	0x08
	.zero		1


	//   ....[37]....
        /*0340*/ 	.word	0x00001760
        /*0344*/ 	.word	0x000000ff
        /*0348*/ 	.word	0x00000030
        /*034c*/ 	.short	0x010a
        /*034e*/ 	.byte	0x21
	.zero		1


	//   ....[38]....
        /*0350*/ 	.word	0x000018c0
        /*0354*/ 	.word	0x000000ff
        /*0358*/ 	.word	0x00000030
        /*035c*/ 	.short	0x010a
        /*035e*/ 	.byte	0x08
	.zero		1


	//   ....[39]....
        /*0360*/ 	.word	0x000019b0
        /*0364*/ 	.word	0x000000ff
        /*0368*/ 	.word	0x00000088
        /*036c*/ 	.short	0x0101
        /*036e*/ 	.byte	0x04
	.zero		1


	//   ....[40]....
        /*0370*/ 	.word	0x000019d0
        /*0374*/ 	.word	0x000000ff
        /*0378*/ 	.word	0x00000030
        /*037c*/ 	.short	0x010a
        /*037e*/ 	.byte	0x08
	.zero		1


	//   ....[41]....
        /*0380*/ 	.word	0x00001a50
        /*0384*/ 	.word	0x000000ff
        /*0388*/ 	.word	0x00000030
        /*038c*/ 	.short	0x010a
        /*038e*/ 	.byte	0x11
	.zero		1


	//   ....[42]....
        /*0390*/ 	.word	0x00001bb0
        /*0394*/ 	.word	0x000000ff
        /*0398*/ 	.word	0x00000030
        /*039c*/ 	.short	0x010a
        /*039e*/ 	.byte	0x08
	.zero		1


	//   ....[43]....
        /*03a0*/ 	.word	0x00001cd0
        /*03a4*/ 	.word	0x00000002
        /*03a8*/ 	.word	0x00000090
        /*03ac*/ 	.short	0x010a
        /*03ae*/ 	.byte	0xff
	.zero		1


	//   ....[44]....
        /*03b0*/ 	.word	0x00001d90
        /*03b4*/ 	.word	0x00000002
        /*03b8*/ 	.word	0x00000000
        /*03bc*/ 	.short	0x0101
        /*03be*/ 	.byte	0xff
	.zero		1


	//   ....[45]....
        /*03c0*/ 	.word	0x000022f0
        /*03c4*/ 	.word	0x000000ff
        /*03c8*/ 	.word	0x00000000
        /*03cc*/ 	.short	0x010a
        /*03ce*/ 	.byte	0x05
	.zero		1


	//   ....[46]....
        /*03d0*/ 	.word	0x00002380
        /*03d4*/ 	.word	0x000000ff
        /*03d8*/ 	.word	0x00000000
        /*03dc*/ 	.short	0x010a
        /*03de*/ 	.byte	0x05
	.zero		1


	//   ....[47]....
        /*03e0*/ 	.word	0x00002410
        /*03e4*/ 	.word	0x000000ff
        /*03e8*/ 	.word	0x00000000
        /*03ec*/ 	.short	0x010a
        /*03ee*/ 	.byte	0x05
	.zero		1


	//   ....[48]....
        /*03f0*/ 	.word	0x000024a0
        /*03f4*/ 	.word	0x000000ff
        /*03f8*/ 	.word	0x00000000
        /*03fc*/ 	.short	0x010a
        /*03fe*/ 	.byte	0x05
	.zero		1


	//   ....[49]....
        /*0400*/ 	.word	0x00002530
        /*0404*/ 	.word	0x000000ff
        /*0408*/ 	.word	0x00000000
        /*040c*/ 	.short	0x010a
        /*040e*/ 	.byte	0x05
	.zero		1


	//   ....[50]....
        /*0410*/ 	.word	0x000025d0
        /*0414*/ 	.word	0x00000000
        /*0418*/ 	.word	0x00000000
        /*041c*/ 	.short	0x010a
        /*041e*/ 	.byte	0xff
	.zero		1


	//   ....[51]....
        /*0420*/ 	.word	0x000026f0
        /*0424*/ 	.word	0x00000000
        /*0428*/ 	.word	0x000000f0
        /*042c*/ 	.short	0x010a
        /*042e*/ 	.byte	0xff
	.zero		1


	//   ....[52]....
        /*0430*/ 	.word	0x00002750
        /*0434*/ 	.word	0x00000004
        /*0438*/ 	.word	0x00000000
        /*043c*/ 	.short	0x0101
        /*043e*/ 	.byte	0xff
	.zero		1


	//   ....[53]....
        /*0440*/ 	.word	0x00002770
        /*0444*/ 	.word	0x000000ff
        /*0448*/ 	.word	0x000000a0
        /*044c*/ 	.short	0x010a
        /*044e*/ 	.byte	0x05
	.zero		1


	//   ....[54]....
        /*0450*/ 	.word	0x00002890
        /*0454*/ 	.word	0x00000000
        /*0458*/ 	.word	0x00000090
        /*045c*/ 	.short	0x010a
        /*045e*/ 	.byte	0xff
	.zero		1


	//   ....[55]....
        /*0460*/ 	.word	0x000029a0
        /*0464*/ 	.word	0x00000000
        /*0468*/ 	.word	0x00000000
        /*046c*/ 	.short	0x0101
        /*046e*/ 	.byte	0xff
	.zero		1


	//   ....[56]....
        /*0470*/ 	.word	0x00002a30
        /*0474*/ 	.word	0x000000ff
        /*0478*/ 	.word	0x000000a0
        /*047c*/ 	.short	0x0106
        /*047e*/ 	.byte	0x05
	.zero		1


	//   ....[57]....
        /*0480*/ 	.word	0x00002a50
        /*0484*/ 	.word	0x000000ff
        /*0488*/ 	.word	0x000000a0
        /*048c*/ 	.short	0x010a
        /*048e*/ 	.byte	0x05
	.zero		1


	//   ....[58]....
        /*0490*/ 	.word	0x00002ae0
        /*0494*/ 	.word	0x000000ff
        /*0498*/ 	.word	0x000000a0
        /*049c*/ 	.short	0x0106
        /*049e*/ 	.byte	0x04
	.zero		1


	//   ....[59]....
        /*04a0*/ 	.word	0x00002b20
        /*04a4*/ 	.word	0x00000000
        /*04a8*/ 	.word	0x000000a0
        /*04ac*/ 	.short	0x010a
        /*04ae*/ 	.byte	0xff
	.zero		1


	//   ....[60]....
        /*04b0*/ 	.word	0x00003050
        /*04b4*/ 	.word	0x00000000
        /*04b8*/ 	.word	0x00000090
        /*04bc*/ 	.short	0x010a
        /*04be*/ 	.byte	0xff
	.zero		1


	//   ....[61]....
        /*04c0*/ 	.word	0x00003160
        /*04c4*/ 	.word	0x00000003
        /*04c8*/ 	.word	0x00000000
        /*04cc*/ 	.short	0x0101
        /*04ce*/ 	.byte	0xff
	.zero		1


	//   ....[62]....
        /*04d0*/ 	.word	0x00003170
        /*04d4*/ 	.word	0x000000ff
        /*04d8*/ 	.word	0x00000000
        /*04dc*/ 	.short	0x010a
        /*04de*/ 	.byte	0x06
	.zero		1


	//   ....[63]....
        /*04e0*/ 	.word	0x00003190
        /*04e4*/ 	.word	0x000000ff
        /*04e8*/ 	.word	0x000000d0
        /*04ec*/ 	.short	0x010a
        /*04ee*/ 	.byte	0x07
	.zero		1


	//   ....[64]....
        /*04f0*/ 	.word	0x00003260
        /*04f4*/ 	.word	0x000000ff
        /*04f8*/ 	.word	0x00000000
        /*04fc*/ 	.short	0x010a
        /*04fe*/ 	.byte	0x06
	.zero		1


	//   ....[65]....
        /*0500*/ 	.word	0x00003390
        /*0504*/ 	.word	0x000000ff
        /*0508*/ 	.word	0x00000000
        /*050c*/ 	.short	0x010a
        /*050e*/ 	.byte	0x1a
	.zero		1


	//   ....[66]....
        /*0510*/ 	.word	0x00003630
        /*0514*/ 	.word	0x000000ff
        /*0518*/ 	.word	0x00000000
        /*051c*/ 	.short	0x010a
        /*051e*/ 	.byte	0x06
	.zero		1


	//   ....[67]....
        /*0520*/ 	.word	0x000036c0
        /*0524*/ 	.word	0x000000ff
        /*0528*/ 	.word	0x00000000
        /*052c*/ 	.short	0x010a
        /*052e*/ 	.byte	0x06
	.zero		1


	//   ....[68]....
        /*0530*/ 	.word	0x00003750
        /*0534*/ 	.word	0x000000ff
        /*0538*/ 	.word	0x00000000
        /*053c*/ 	.short	0x010a
        /*053e*/ 	.byte	0x06
	.zero		1


	//   ....[69]....
        /*0540*/ 	.word	0x000037e0
        /*0544*/ 	.word	0x000000ff
        /*0548*/ 	.word	0x00000000
        /*054c*/ 	.short	0x010a
        /*054e*/ 	.byte	0x07
	.zero		1


	//   ....[70]....
        /*0550*/ 	.word	0x00003c40
        /*0554*/ 	.word	0x00000000
        /*0558*/ 	.word	0x00000090
        /*055c*/ 	.short	0x010a
        /*055e*/ 	.byte	0xff
	.zero		1


	//   ....[71]....
        /*0560*/ 	.word	0x00003d00
        /*0564*/ 	.word	0x00000000
        /*0568*/ 	.word	0x00000000
        /*056c*/ 	.short	0x0101
        /*056e*/ 	.byte	0xff
	.zero		1


	//   ....[72]....
        /*0570*/ 	.word	0x00004020
        /*0574*/ 	.word	0x000000ff
        /*0578*/ 	.word	0x00000088
        /*057c*/ 	.short	0x010a
        /*057e*/ 	.byte	0x07
	.zero		1


	//   ....[73]....
        /*0580*/ 	.word	0x00004210
        /*0584*/ 	.word	0x000000ff
        /*0588*/ 	.word	0x00000070
        /*058c*/ 	.short	0x010a
        /*058e*/ 	.byte	0x07
	.zero		1


	//   ....[74]....
        /*0590*/ 	.word	0x000043e0
        /*0594*/ 	.word	0x000000ff
        /*0598*/ 	.word	0x00000060
        /*059c*/ 	.short	0x010b
        /*059e*/ 	.byte	0x07
	.zero		1


	//   ....[75]....
        /*05a0*/ 	.word	0x00004450
        /*05a4*/ 	.word	0x000000ff
        /*05a8*/ 	.word	0x00000000
        /*05ac*/ 	.short	0x0101
        /*05ae*/ 	.byte	0x08
	.zero		1


	//   ....[76]....
        /*05b0*/ 	.word	0x00004480
        /*05b4*/ 	.word	0x000000ff
        /*05b8*/ 	.word	0x00000078
        /*05bc*/ 	.short	0x010a
        /*05be*/ 	.byte	0x07
	.zero		1


	//   ....[77]....
        /*05c0*/ 	.word	0x00004690
        /*05c4*/ 	.word	0x000000ff
        /*05c8*/ 	.word	0x00000068
        /*05cc*/ 	.short	0x010b
        /*05ce*/ 	.byte	0x07
	.zero		1


	//   ....[78]....
        /*05d0*/ 	.word	0x000046b0
        /*05d4*/ 	.word	0x000000ff
        /*05d8*/ 	.word	0x00000000
        /*05dc*/ 	.short	0x0101
        /*05de*/ 	.byte	0x0d
	.zero		1


	//   ....[79]....
        /*05e0*/ 	.word	0x000046e0
        /*05e4*/ 	.word	0x000000ff
        /*05e8*/ 	.word	0x00000070
        /*05ec*/ 	.short	0x010a
        /*05ee*/ 	.byte	0x07
	.zero		1


	//   ....[80]....
        /*05f0*/ 	.word	0x00004720
        /*05f4*/ 	.word	0x00000000
        /*05f8*/ 	.word	0x00000078
        /*05fc*/ 	.short	0x010a
        /*05fe*/ 	.byte	0xff
	.zero		1


	//   ....[81]....
        /*0600*/ 	.word	0x00004a50
        /*0604*/ 	.word	0x00000000
        /*0608*/ 	.word	0x00000090
        /*060c*/ 	.short	0x010a
        /*060e*/ 	.byte	0xff
	.zero		1


	//   ....[82]....
        /*0610*/ 	.word	0x00004b60
        /*0614*/ 	.word	0x00000000
        /*0618*/ 	.word	0x00000000
        /*061c*/ 	.short	0x0101
        /*061e*/ 	.byte	0xff
	.zero		1


	//   ....[83]....
        /*0620*/ 	.word	0x000055c0
        /*0624*/ 	.word	0x00000003
        /*0628*/ 	.word	0x00000060
        /*062c*/ 	.short	0x010a
        /*062e*/ 	.byte	0xff
	.zero		1


	//   ....[84]....
        /*0630*/ 	.word	0x00005600
        /*0634*/ 	.word	0x000000cf
        /*0638*/ 	.word	0x000000b0
        /*063c*/ 	.short	0x010a
        /*063e*/ 	.byte	0xff
	.zero		1


	//   ....[85]....
        /*0640*/ 	.word	0x00005730
        /*0644*/ 	.word	0x00000003
        /*0648*/ 	.word	0x00000060
        /*064c*/ 	.short	0x010a
        /*064e*/ 	.byte	0xff
	.zero		1


	//   ....[86]....
        /*0650*/ 	.word	0x00005890
        /*0654*/ 	.word	0x00000000
        /*0658*/ 	.word	0x00000000
        /*065c*/ 	.short	0x0101
        /*065e*/ 	.byte	0xff
	.zero		1


	//   ....[87]....
        /*0660*/ 	.word	0x000058f0
        /*0664*/ 	.word	0x000000cf
        /*0668*/ 	.word	0x000000b0
        /*066c*/ 	.short	0x010a
        /*066e*/ 	.byte	0xff
	.zero		1


	//   ....[88]....
        /*0670*/ 	.word	0x00006ca0
        /*0674*/ 	.word	0x000000d2
        /*0678*/ 	.word	0x00000060
        /*067c*/ 	.short	0x010a
        /*067e*/ 	.byte	0xff
	.zero		1


	//   ....[89]....
        /*0680*/ 	.word	0x00006d70
        /*0684*/ 	.word	0x000000d2
        /*0688*/ 	.word	0x00000060
        /*068c*/ 	.short	0x010a
        /*068e*/ 	.byte	0xff
	.zero		1


	//   ....[90]....
        /*0690*/ 	.word	0x00006eb0
        /*0694*/ 	.word	0x00000003
        /*0698*/ 	.word	0x00000000
        /*069c*/ 	.short	0x0101
        /*069e*/ 	.byte	0xff
	.zero		1


	//   ....[91]....
        /*06a0*/ 	.word	0x000073c0
        /*06a4*/ 	.word	0x000000ff
        /*06a8*/ 	.word	0x00000000
        /*06ac*/ 	.short	0x0101
        /*06ae*/ 	.byte	0x05
	.zero		1


	//   ....[92]....
        /*06b0*/ 	.word	0x00008340
        /*06b4*/ 	.word	0x00000003
        /*06b8*/ 	.word	0x00000100
        /*06bc*/ 	.short	0x010a
        /*06be*/ 	.byte	0xff
	.zero		1


	//   ....[93]....
        /*06c0*/ 	.word	0x000083a0
        /*06c4*/ 	.word	0x00000002
        /*06c8*/ 	.word	0x00000030
        /*06cc*/ 	.short	0x010a
        /*06ce*/ 	.byte	0xff
	.zero		1


	//   ....[94]....
        /*06d0*/ 	.word	0x00008400
        /*06d4*/ 	.word	0x00000002
        /*06d8*/ 	.word	0x00000030
        /*06dc*/ 	.short	0x010a
        /*06de*/ 	.byte	0xff
	.zero		1


	//   ....[95]....
        /*06e0*/ 	.word	0x00008450
        /*06e4*/ 	.word	0x00000002
        /*06e8*/ 	.word	0x00000090
        /*06ec*/ 	.short	0x010a
        /*06ee*/ 	.byte	0xff
	.zero		1


	//   ....[96]....
        /*06f0*/ 	.word	0x000084b0
        /*06f4*/ 	.word	0x00000000
        /*06f8*/ 	.word	0x00000000
        /*06fc*/ 	.short	0x010a
        /*06fe*/ 	.byte	0xff
	.zero		1


	//   ....[97]....
        /*0700*/ 	.word	0x00008510
        /*0704*/ 	.word	0x00000000
        /*0708*/ 	.word	0x00000000
        /*070c*/ 	.short	0x010a
        /*070e*/ 	.byte	0xff
	.zero		1


	//   ....[98]....
        /*0710*/ 	.word	0x00008570
        /*0714*/ 	.word	0x00000000
        /*0718*/ 	.word	0x00000000
        /*071c*/ 	.short	0x010a
        /*071e*/ 	.byte	0xff
	.zero		1


	//   ....[99]....
        /*0720*/ 	.word	0x000085d0
        /*0724*/ 	.word	0x00000000
        /*0728*/ 	.word	0x00000000
        /*072c*/ 	.short	0x010a
        /*072e*/ 	.byte	0xff
	.zero		1


	//   ....[100]....
        /*0730*/ 	.word	0x00008630
        /*0734*/ 	.word	0x00000000
        /*0738*/ 	.word	0x00000000
        /*073c*/ 	.short	0x010a
        /*073e*/ 	.byte	0xff
	.zero		1


	//   ....[101]....
        /*0740*/ 	.word	0x00008680
        /*0744*/ 	.word	0x00000000
        /*0748*/ 	.word	0x000000f0
        /*074c*/ 	.short	0x010a
        /*074e*/ 	.byte	0xff
	.zero		1


	//   ....[102]....
        /*0750*/ 	.word	0x000086e0
        /*0754*/ 	.word	0x00000000
        /*0758*/ 	.word	0x000000a0
        /*075c*/ 	.short	0x010a
        /*075e*/ 	.byte	0xff
	.zero		1


	//   ....[103]....
        /*0760*/ 	.word	0x00008730
        /*0764*/ 	.word	0x00000000
        /*0768*/ 	.word	0x00000090
        /*076c*/ 	.short	0x010a
        /*076e*/ 	.byte	0xff
	.zero		1


	//   ....[104]....
        /*0770*/ 	.word	0x00008790
        /*0774*/ 	.word	0x00000000
        /*0778*/ 	.word	0x000000a0
        /*077c*/ 	.short	0x010a
        /*077e*/ 	.byte	0xff
	.zero		1


	//   ....[105]....
        /*0780*/ 	.word	0x000087e0
        /*0784*/ 	.word	0x00000000
        /*0788*/ 	.word	0x00000090
        /*078c*/ 	.short	0x010a
        /*078e*/ 	.byte	0xff
	.zero		1


	//   ....[106]....
        /*0790*/ 	.word	0x00008840
        /*0794*/ 	.word	0x00000003
        /*0798*/ 	.word	0x000000d0
        /*079c*/ 	.short	0x010a
        /*079e*/ 	.byte	0xff
	.zero		1


	//   ....[107]....
        /*07a0*/ 	.word	0x000088a0
        /*07a4*/ 	.word	0x00000000
        /*07a8*/ 	.word	0x00000000
        /*07ac*/ 	.short	0x010a
        /*07ae*/ 	.byte	0xff
	.zero		1


	//   ....[108]....
        /*07b0*/ 	.word	0x00008900
        /*07b4*/ 	.word	0x00000000
        /*07b8*/ 	.word	0x00000000
        /*07bc*/ 	.short	0x010a
        /*07be*/ 	.byte	0xff
	.zero		1


	//   ....[109]....
        /*07c0*/ 	.word	0x00008960
        /*07c4*/ 	.word	0x00000000
        /*07c8*/ 	.word	0x00000000
        /*07cc*/ 	.short	0x010a
        /*07ce*/ 	.byte	0xff
	.zero		1


	//   ....[110]....
        /*07d0*/ 	.word	0x000089c0
        /*07d4*/ 	.word	0x00000000
        /*07d8*/ 	.word	0x00000000
        /*07dc*/ 	.short	0x010a
        /*07de*/ 	.byte	0xff
	.zero		1


	//   ....[111]....
        /*07e0*/ 	.word	0x00008a20
        /*07e4*/ 	.word	0x00000000
        /*07e8*/ 	.word	0x00000000
        /*07ec*/ 	.short	0x010a
        /*07ee*/ 	.byte	0xff
	.zero		1


	//   ....[112]....
        /*07f0*/ 	.word	0x00008a70
        /*07f4*/ 	.word	0x00000000
        /*07f8*/ 	.word	0x00000090
        /*07fc*/ 	.short	0x010a
        /*07fe*/ 	.byte	0xff
	.zero		1


	//   ....[113]....
        /*0800*/ 	.word	0x00008ad0
        /*0804*/ 	.word	0x00000000
        /*0808*/ 	.word	0x00000088
        /*080c*/ 	.short	0x010a
        /*080e*/ 	.byte	0xff
	.zero		1


	//   ....[114]....
        /*0810*/ 	.word	0x00008b30
        /*0814*/ 	.word	0x00000003
        /*0818*/ 	.word	0x00000070
        /*081c*/ 	.short	0x010a
        /*081e*/ 	.byte	0xff
	.zero		1


	//   ....[115]....
        /*0820*/ 	.word	0x00008b90
        /*0824*/ 	.word	0x00000003
        /*0828*/ 	.word	0x00000078
        /*082c*/ 	.short	0x010a
        /*082e*/ 	.byte	0xff
	.zero		1


	//   ....[116]....
        /*0830*/ 	.word	0x00008bf0
        /*0834*/ 	.word	0x00000000
        /*0838*/ 	.word	0x00000070
        /*083c*/ 	.short	0x010a
        /*083e*/ 	.byte	0xff
	.zero		1


	//   ....[117]....
        /*0840*/ 	.word	0x00008c40
        /*0844*/ 	.word	0x00000000
        /*0848*/ 	.word	0x00000090
        /*084c*/ 	.short	0x010a
        /*084e*/ 	.byte	0xff
	.zero		1


	//   ....[118]....
        /*0850*/ 	.word	0x00008c90
        /*0854*/ 	.word	0x00000003
        /*0858*/ 	.word	0x00000060
        /*085c*/ 	.short	0x010a
        /*085e*/ 	.byte	0xff
	.zero		1


	//   ....[119]....
        /*0860*/ 	.word	0x00008ce0
        /*0864*/ 	.word	0x000000cf
        /*0868*/ 	.word	0x000000b0
        /*086c*/ 	.short	0x010a
        /*086e*/ 	.byte	0xff
	.zero		1


	//   ....[120]....
        /*0870*/ 	.word	0x00008d30
        /*0874*/ 	.word	0x000000d2
        /*0878*/ 	.word	0x00000060
        /*087c*/ 	.short	0x010a
        /*087e*/ 	.byte	0xff
	.zero		1


	//----- nvinfo : EIATTR_NUM_MBARRIERS
	.align		4
.L_47:
        /*0880*/ 	.byte	0x03, 0x38
        /*0882*/ 	.short	0x0022


	//----- nvinfo : EIATTR_EXIT_INSTR_OFFSETS
	.align		4
        /*0884*/ 	.byte	0x04, 0x1c
        /*0886*/ 	.short	(.L_49 - .L_48)


	//   ....[0]....
.L_48:
        /*0888*/ 	.word	0x00002600


	//   ....[1]....
        /*088c*/ 	.word	0x00002af0


	//   ....[2]....
        /*0890*/ 	.word	0x00002b50


	//   ....[3]....
        /*0894*/ 	.word	0x00003a40


	//   ....[4]....
        /*0898*/ 	.word	0x00004750


	//   ....[5]....
        /*089c*/ 	.word	0x00004790


	//   ....[6]....
        /*08a0*/ 	.word	0x00008330


	//----- nvinfo : EIATTR_MAX_THREADS
	.align		4
.L_49:
        /*08a4*/ 	.byte	0x04, 0x05
        /*08a6*/ 	.short	(.L_51 - .L_50)
.L_50:
        /*08a8*/ 	.word	0x00000100
        /*08ac*/ 	.word	0x00000001
        /*08b0*/ 	.word	0x00000001


	//----- nvinfo : EIATTR_CRS_STACK_SIZE
	.align		4
.L_51:
        /*08b4*/ 	.byte	0x04, 0x1e
        /*08b6*/ 	.short	(.L_53 - .L_52)
.L_52:
        /*08b8*/ 	.word	0x00000000


	//----- nvinfo : EIATTR_CBANK_PARAM_SIZE
	.align		4
.L_53:
        /*08bc*/ 	.byte	0x03, 0x19
        /*08be*/ 	.short	0x0800


	//----- nvinfo : EIATTR_PARAM_CBANK
	.align		4
        /*08c0*/ 	.byte	0x04, 0x0a
        /*08c2*/ 	.short	(.L_55 - .L_54)
	.align		4
.L_54:
        /*08c4*/ 	.word	index@(.nv.constant0._ZN7cutlass13device_kernelINS_4gemm6kernel13GemmUniversalIN4cute5tupleIJiiiiEEENS1_10collective13CollectiveMmaINS1_35MainloopSm100TmaUmmaWarpSpecializedILi6ELi2ELi4ENS5_IJNS4_1CILi1EEESB_SB_EEEEENS5_IJNSA_ILi128EEESE_SE_EEENS_12float_e4m3_tENS5_IJSB_llEEESG_NS5_IJlSB_lEEENS4_8TiledMMAINS4_8MMA_AtomIJNS4_10MMA_TraitsINS4_19SM100_MMA_F8F6F4_SSEJSG_SG_fSE_SE_NS4_17integral_constantINS4_4UMMA5MajorELSP_1EEENSN_ISP_LSP_0EEENSN_INSO_7ScaleInELSS_0EEEST_EEEEEENS4_6LayoutISC_NS5_IJNSA_ILi0EEESX_SX_EEEEENS5_IJNS4_10UnderscoreES10_S10_EEEEENS4_13SM90_TMA_LOADENS4_14ComposedLayoutINS4_7SwizzleILi3ELi4ELi3EEENS4_18smem_ptr_flag_bitsILi8EEENSW_INS5_IJSE_NSA_ILi8EEEEEENS5_IJSB_SE_EEEEEEEvNS4_8identityES13_NS14_IS16_S18_NSW_INS5_IJS19_SE_EEENS5_IJSE_SB_EEEEEEEvS1E_EENS_8epilogue10collective18CollectiveEpilogueINS1K_23Sm100TmaWarpSpecializedILi2ELi2ELi64ELb0ELb0EEEJSF_NS5_IJNSW_ISE_SB_EENSW_INSA_ILi64EEESB_EEEEESG_SI_SG_SI_NS1K_6fusion15FusionCallbacksIS1O_NS1T_17LinearCombinationISG_fSG_fLNS_15FloatRoundStyleE2EEESF_S1S_JEEENS4_5SM1004TMEM4LOAD26SM100_TMEM_LOAD_32dp32b64xES13_NS14_INS15_ILi2ELi4ELi3EEES18_NSW_INS5_IJS19_S1Q_EEENS5_IJS1Q_SB_EEEEEEENS4_39AutoVectorizingCopyWithAssumedAlignmentILi128EEENS4_14SM90_TMA_STOREES27_S29_S29_EEEvvEEEEvNT_6ParamsE)
        /*08c8*/ 	.short	0x0380
        /*08ca*/ 	.short	0x0800


	//----- nvinfo : EIATTR_SW_WAR
	.align		4
.L_55:
        /*08cc*/ 	.byte	0x04, 0x36
        /*08ce*/ 	.short	(.L_57 - .L_56)
.L_56:
        /*08d0*/ 	.word	0x00000008
.L_57:


//--------------------- .nv.callgraph             --------------------------
	.section	.nv.callgraph,"",@"SHT_CUDA_CALLGRAPH"
	.align	4
	.sectionentsize	8
	.align		4
        /*0000*/ 	.word	0x00000000
	.align		4
        /*0004*/ 	.word	0xffffffff
	.align		4
        /*0008*/ 	.word	index@(_ZN7cutlass13device_kernelINS_4gemm6kernel13GemmUniversalIN4cute5tupleIJiiiiEEENS1_10collective13CollectiveMmaINS1_35MainloopSm100TmaUmmaWarpSpecializedILi6ELi2ELi4ENS5_IJNS4_1CILi1EEESB_SB_EEEEENS5_IJNSA_ILi128EEESE_SE_EEENS_12float_e4m3_tENS5_IJSB_llEEESG_NS5_IJlSB_lEEENS4_8TiledMMAINS4_8MMA_AtomIJNS4_10MMA_TraitsINS4_19SM100_MMA_F8F6F4_SSEJSG_SG_fSE_SE_NS4_17integral_constantINS4_4UMMA5MajorELSP_1EEENSN_ISP_LSP_0EEENSN_INSO_7ScaleInELSS_0EEEST_EEEEEENS4_6LayoutISC_NS5_IJNSA_ILi0EEESX_SX_EEEEENS5_IJNS4_10UnderscoreES10_S10_EEEEENS4_13SM90_TMA_LOADENS4_14ComposedLayoutINS4_7SwizzleILi3ELi4ELi3EEENS4_18smem_ptr_flag_bitsILi8EEENSW_INS5_IJSE_NSA_ILi8EEEEEENS5_IJSB_SE_EEEEEEEvNS4_8identityES13_NS14_IS16_S18_NSW_INS5_IJS19_SE_EEENS5_IJSE_SB_EEEEEEEvS1E_EENS_8epilogue10collective18CollectiveEpilogueINS1K_23Sm100TmaWarpSpecializedILi2ELi2ELi64ELb0ELb0EEEJSF_NS5_IJNSW_ISE_SB_EENSW_INSA_ILi64EEESB_EEEEESG_SI_SG_SI_NS1K_6fusion15FusionCallbacksIS1O_NS1T_17LinearCombinationISG_fSG_fLNS_15FloatRoundStyleE2EEESF_S1S_JEEENS4_5SM1004TMEM4LOAD26SM100_TMEM_LOAD_32dp32b64xES13_NS14_INS15_ILi2ELi4ELi3EEES18_NSW_INS5_IJS19_S1Q_EEENS5_IJS1Q_SB_EEEEEEENS4_39AutoVectorizingCopyWithAssumedAlignmentILi128EEENS4_14SM90_TMA_STOREES27_S29_S29_EEEvvEEEEvNT_6ParamsE)
	.align		4
        /*000c*/ 	.word	index@(__assertfail)
	.align		4
        /*0010*/ 	.word	0x00000000
	.align		4
        /*0014*/ 	.word	0xfffffffe
	.align		4
        /*0018*/ 	.word	0x00000000
	.align		4
        /*001c*/ 	.word	0xfffffffd
	.align		4
        /*0020*/ 	.word	0x00000000
	.align		4
        /*0024*/ 	.word	0xfffffffc


//--------------------- .nv.constant4             --------------------------
	.section	.nv.constant4,"a",@progbits
	.align	8
	.align		8
.nv.constant4:
        /*0000*/ 	.dword	__assertfail
	.align		8
        /*0008*/ 	.dword	__unnamed_1
	.align		8
        /*0010*/ 	.dword	__unnamed_2
	.align		8
        /*0018*/ 	.dword	_ZN40_INTERNAL_72a52f9a_4_k_cu_f92d5c3b_235994cuda3std3__45__cpo5beginE
	.align		8
        /*0020*/ 	.dword	_ZN40_INTERNAL_72a52f9a_4_k_cu_f92d5c3b_235994cuda3std3__45__cpo3endE
	.align		8
        /*0028*/ 	.dword	_ZN40_INTERNAL_72a52f9a_4_k_cu_f92d5c3b_235994cuda3std3__45__cpo6cbeginE
	.align		8
        /*0030*/ 	.dword	_ZN40_INTERNAL_72a52f9a_4_k_cu_f92d5c3b_235994cuda3std3__45__cpo4cendE
	.align		8
        /*0038*/ 	.dword	_ZN40_INTERNAL_72a52f9a_4_k_cu_f92d5c3b_235994cuda3std3__442_GLOBAL__N__72a52f9a_4_k_cu_f92d5c3b_235996ignoreE
	.align		8
        /*0040*/ 	.dword	_ZN40_INTERNAL_72a52f9a_4_k_cu_f92d5c3b_235994cuda3std3__419piecewise_constructE
	.align		8
        /*0048*/ 	.dword	_ZN40_INTERNAL_72a52f9a_4_k_cu_f92d5c3b_235994cuda3std3__48in_placeE
	.align		8
        /*0050*/ 	.dword	_ZN40_INTERNAL_72a52f9a_4_k_cu_f92d5c3b_235994cuda3std6ranges3__45__cpo4swapE
	.align		8
        /*0058*/ 	.dword	_ZN40_INTERNAL_72a52f9a_4_k_cu_f92d5c3b_235994cuda3std6ranges3__45__cpo9iter_moveE
	.align		8
        /*0060*/ 	.dword	_ZN40_INTERNAL_72a52f9a_4_k_cu_f92d5c3b_235994cute7productE
	.align		8
        /*0068*/ 	.dword	_ZN40_INTERNAL_72a52f9a_4_k_cu_f92d5c3b_235994cute1_E
	.align		8
        /*0070*/ 	.dword	$str$25
	.align		8
        /*0078*/ 	.dword	$str$26
	.align		8
        /*0080*/ 	.dword	$str$27
	.align		8
        /*0088*/ 	.dword	$str$28


//--------------------- .text._ZN7cutlass13device_kernelINS_4gemm6kernel13GemmUniversalIN4cute5tupleIJiiiiEEENS1_10collective13CollectiveMmaINS1_35MainloopSm100TmaUmmaWarpSpecializedILi6ELi2ELi4ENS5_IJNS4_1CILi1EEESB_SB_EEEEENS5_IJNSA_ILi128EEESE_SE_EEENS_12float_e4m3_tENS5_IJSB_llEEESG_NS5_IJlSB_lEEENS4_8TiledMMAINS4_8MMA_AtomIJNS4_10MMA_TraitsINS4_19SM100_MMA_F8F6F4_SSEJSG_SG_fSE_SE_NS4_17integral_constantINS4_4UMMA5MajorELSP_1EEENSN_ISP_LSP_0EEENSN_INSO_7ScaleInELSS_0EEEST_EEEEEENS4_6LayoutISC_NS5_IJNSA_ILi0EEESX_SX_EEEEENS5_IJNS4_10UnderscoreES10_S10_EEEEENS4_13SM90_TMA_LOADENS4_14ComposedLayoutINS4_7SwizzleILi3ELi4ELi3EEENS4_18smem_ptr_flag_bitsILi8EEENSW_INS5_IJSE_NSA_ILi8EEEEEENS5_IJSB_SE_EEEEEEEvNS4_8identityES13_NS14_IS16_S18_NSW_INS5_IJS19_SE_EEENS5_IJSE_SB_EEEEEEEvS1E_EENS_8epilogue10collective18CollectiveEpilogueINS1K_23Sm100TmaWarpSpecializedILi2ELi2ELi64ELb0ELb0EEEJSF_NS5_IJNSW_ISE_SB_EENSW_INSA_ILi64EEESB_EEEEESG_SI_SG_SI_NS1K_6fusion15FusionCallbacksIS1O_NS1T_17LinearCombinationISG_fSG_fLNS_15FloatRoundStyleE2EEESF_S1S_JEEENS4_5SM1004TMEM4LOAD26SM100_TMEM_LOAD_32dp32b64xES13_NS14_INS15_ILi2ELi4ELi3EEES18_NSW_INS5_IJS19_S1Q_EEENS5_IJS1Q_SB_EEEEEEENS4_39AutoVectorizingCopyWithAssumedAlignmentILi128EEENS4_14SM90_TMA_STOREES27_S29_S29_EEEvvEEEEvNT_6ParamsE --------------------------
	.section	.text._ZN7cutlass13device_kernelINS_4gemm6kernel13GemmUniversalIN4cute5tupleIJiiiiEEENS1_10collective13CollectiveMmaINS1_35MainloopSm100TmaUmmaWarpSpecializedILi6ELi2ELi4ENS5_IJNS4_1CILi1EEESB_SB_EEEEENS5_IJNSA_ILi128EEESE_SE_EEENS_12float_e4m3_tENS5_IJSB_llEEESG_NS5_IJlSB_lEEENS4_8TiledMMAINS4_8MMA_AtomIJNS4_10MMA_TraitsINS4_19SM100_MMA_F8F6F4_SSEJSG_SG_fSE_SE_NS4_17integral_constantINS4_4UMMA5MajorELSP_1EEENSN_ISP_LSP_0EEENSN_INSO_7ScaleInELSS_0EEEST_EEEEEENS4_6LayoutISC_NS5_IJNSA_ILi0EEESX_SX_EEEEENS5_IJNS4_10UnderscoreES10_S10_EEEEENS4_13SM90_TMA_LOADENS4_14ComposedLayoutINS4_7SwizzleILi3ELi4ELi3EEENS4_18smem_ptr_flag_bitsILi8EEENSW_INS5_IJSE_NSA_ILi8EEEEEENS5_IJSB_SE_EEEEEEEvNS4_8identityES13_NS14_IS16_S18_NSW_INS5_IJS19_SE_EEENS5_IJSE_SB_EEEEEEEvS1E_EENS_8epilogue10collective18CollectiveEpilogueINS1K_23Sm100TmaWarpSpecializedILi2ELi2ELi64ELb0ELb0EEEJSF_NS5_IJNSW_ISE_SB_EENSW_INSA_ILi64EEESB_EEEEESG_SI_SG_SI_NS1K_6fusion15FusionCallbacksIS1O_NS1T_17LinearCombinationISG_fSG_fLNS_15FloatRoundStyleE2EEESF_S1S_JEEENS4_5SM1004TMEM4LOAD26SM100_TMEM_LOAD_32dp32b64xES13_NS14_INS15_ILi2ELi4ELi3EEES18_NSW_INS5_IJS19_S1Q_EEENS5_IJS1Q_SB_EEEEEEENS4_39AutoVectorizingCopyWithAssumedAlignmentILi128EEENS4_14SM90_TMA_STOREES27_S29_S29_EEEvvEEEEvNT_6ParamsE,"ax",@progbits
	.align	128
.text._ZN7cutlass13device_kernelINS_4gemm6kernel13GemmUniversalIN4cute5tupleIJiiiiEEENS1_10collective13CollectiveMmaINS1_35MainloopSm100TmaUmmaWarpSpecializedILi6ELi2ELi4ENS5_IJNS4_1CILi1EEESB_SB_EEEEENS5_IJNSA_ILi128EEESE_SE_EEENS_12float_e4m3_tENS5_IJSB_llEEESG_NS5_IJlSB_lEEENS4_8TiledMMAINS4_8MMA_AtomIJNS4_10MMA_TraitsINS4_19SM100_MMA_F8F6F4_SSEJSG_SG_fSE_SE_NS4_17integral_constantINS4_4UMMA5MajorELSP_1EEENSN_ISP_LSP_0EEENSN_INSO_7ScaleInELSS_0EEEST_EEEEEENS4_6LayoutISC_NS5_IJNSA_ILi0EEESX_SX_EEEEENS5_IJNS4_10UnderscoreES10_S10_EEEEENS4_13SM90_TMA_LOADENS4_14ComposedLayoutINS4_7SwizzleILi3ELi4ELi3EEENS4_18smem_ptr_flag_bitsILi8EEENSW_INS5_IJSE_NSA_ILi8EEEEEENS5_IJSB_SE_EEEEEEEvNS4_8identityES13_NS14_IS16_S18_NSW_INS5_IJS19_SE_EEENS5_IJSE_SB_EEEEEEEvS1E_EENS_8epilogue10collective18CollectiveEpilogueINS1K_23Sm100TmaWarpSpecializedILi2ELi2ELi64ELb0ELb0EEEJSF_NS5_IJNSW_ISE_SB_EENSW_INSA_ILi64EEESB_EEEEESG_SI_SG_SI_NS1K_6fusion15FusionCallbacksIS1O_NS1T_17LinearCombinationISG_fSG_fLNS_15FloatRoundStyleE2EEESF_S1S_JEEENS4_5SM1004TMEM4LOAD26SM100_TMEM_LOAD_32dp32b64xES13_NS14_INS15_ILi2ELi4ELi3EEES18_NSW_INS5_IJS19_S1Q_EEENS5_IJS1Q_SB_EEEEEEENS4_39AutoVectorizingCopyWithAssumedAlignmentILi128EEENS4_14SM90_TMA_STOREES27_S29_S29_EEEvvEEEEvNT_6ParamsE:
        .type           _ZN7cutlass13device_kernelINS_4gemm6kernel13GemmUniversalIN4cute5tupleIJiiiiEEENS1_10collective13CollectiveMmaINS1_35MainloopSm100TmaUmmaWarpSpecializedILi6ELi2ELi4ENS5_IJNS4_1CILi1EEESB_SB_EEEEENS5_IJNSA_ILi128EEESE_SE_EEENS_12float_e4m3_tENS5_IJSB_llEEESG_NS5_IJlSB_lEEENS4_8TiledMMAINS4_8MMA_AtomIJNS4_10MMA_TraitsINS4_19SM100_MMA_F8F6F4_SSEJSG_SG_fSE_SE_NS4_17integral_constantINS4_4UMMA5MajorELSP_1EEENSN_ISP_LSP_0EEENSN_INSO_7ScaleInELSS_0EEEST_EEEEEENS4_6LayoutISC_NS5_IJNSA_ILi0EEESX_SX_EEEEENS5_IJNS4_10UnderscoreES10_S10_EEEEENS4_13SM90_TMA_LOADENS4_14ComposedLayoutINS4_7SwizzleILi3ELi4ELi3EEENS4_18smem_ptr_flag_bitsILi8EEENSW_INS5_IJSE_NSA_ILi8EEEEEENS5_IJSB_SE_EEEEEEEvNS4_8identityES13_NS14_IS16_S18_NSW_INS5_IJS19_SE_EEENS5_IJSE_SB_EEEEEEEvS1E_EENS_8epilogue10collective18CollectiveEpilogueINS1K_23Sm100TmaWarpSpecializedILi2ELi2ELi64ELb0ELb0EEEJSF_NS5_IJNSW_ISE_SB_EENSW_INSA_ILi64EEESB_EEEEESG_SI_SG_SI_NS1K_6fusion15FusionCallbacksIS1O_NS1T_17LinearCombinationISG_fSG_fLNS_15FloatRoundStyleE2EEESF_S1S_JEEENS4_5SM1004TMEM4LOAD26SM100_TMEM_LOAD_32dp32b64xES13_NS14_INS15_ILi2ELi4ELi3EEES18_NSW_INS5_IJS19_S1Q_EEENS5_IJS1Q_SB_EEEEEEENS4_39AutoVectorizingCopyWithAssumedAlignmentILi128EEENS4_14SM90_TMA_STOREES27_S29_S29_EEEvvEEEEvNT_6ParamsE,@function
        .size           _ZN7cutlass13device_kernelINS_4gemm6kernel13GemmUniversalIN4cute5tupleIJiiiiEEENS1_10collective13CollectiveMmaINS1_35MainloopSm100TmaUmmaWarpSpecializedILi6ELi2ELi4ENS5_IJNS4_1CILi1EEESB_SB_EEEEENS5_IJNSA_ILi128EEESE_SE_EEENS_12float_e4m3_tENS5_IJSB_llEEESG_NS5_IJlSB_lEEENS4_8TiledMMAINS4_8MMA_AtomIJNS4_10MMA_TraitsINS4_19SM100_MMA_F8F6F4_SSEJSG_SG_fSE_SE_NS4_17integral_constantINS4_4UMMA5MajorELSP_1EEENSN_ISP_LSP_0EEENSN_INSO_7ScaleInELSS_0EEEST_EEEEEENS4_6LayoutISC_NS5_IJNSA_ILi0EEESX_SX_EEEEENS5_IJNS4_10UnderscoreES10_S10_EEEEENS4_13SM90_TMA_LOADENS4_14ComposedLayoutINS4_7SwizzleILi3ELi4ELi3EEENS4_18smem_ptr_flag_bitsILi8EEENSW_INS5_IJSE_NSA_ILi8EEEEEENS5_IJSB_SE_EEEEEEEvNS4_8identityES13_NS14_IS16_S18_NSW_INS5_IJS19_SE_EEENS5_IJSE_SB_EEEEEEEvS1E_EENS_8epilogue10collective18CollectiveEpilogueINS1K_23Sm100TmaWarpSpecializedILi2ELi2ELi64ELb0ELb0EEEJSF_NS5_IJNSW_ISE_SB_EENSW_INSA_ILi64EEESB_EEEEESG_SI_SG_SI_NS1K_6fusion15FusionCallbacksIS1O_NS1T_17LinearCombinationISG_fSG_fLNS_15FloatRoundStyleE2EEESF_S1S_JEEENS4_5SM1004TMEM4LOAD26SM100_TMEM_LOAD_32dp32b64xES13_NS14_INS15_ILi2ELi4ELi3EEES18_NSW_INS5_IJS19_S1Q_EEENS5_IJS1Q_SB_EEEEEEENS4_39AutoVectorizingCopyWithAssumedAlignmentILi128EEENS4_14SM90_TMA_STOREES27_S29_S29_EEEvvEEEEvNT_6ParamsE,(.L_x_149 - _ZN7cutlass13device_kernelINS_4gemm6kernel13GemmUniversalIN4cute5tupleIJiiiiEEENS1_10collective13CollectiveMmaINS1_35MainloopSm100TmaUmmaWarpSpecializedILi6ELi2ELi4ENS5_IJNS4_1CILi1EEESB_SB_EEEEENS5_IJNSA_ILi128EEESE_SE_EEENS_12float_e4m3_tENS5_IJSB_llEEESG_NS5_IJlSB_lEEENS4_8TiledMMAINS4_8MMA_AtomIJNS4_10MMA_TraitsINS4_19SM100_MMA_F8F6F4_SSEJSG_SG_fSE_SE_NS4_17integral_constantINS4_4UMMA5MajorELSP_1EEENSN_ISP_LSP_0EEENSN_INSO_7ScaleInELSS_0EEEST_EEEEEENS4_6LayoutISC_NS5_IJNSA_ILi0EEESX_SX_EEEEENS5_IJNS4_10UnderscoreES10_S10_EEEEENS4_13SM90_TMA_LOADENS4_14ComposedLayoutINS4_7SwizzleILi3ELi4ELi3EEENS4_18smem_ptr_flag_bitsILi8EEENSW_INS5_IJSE_NSA_ILi8EEEEEENS5_IJSB_SE_EEEEEEEvNS4_8identityES13_NS14_IS16_S18_NSW_INS5_IJS19_SE_EEENS5_IJSE_SB_EEEEEEEvS1E_EENS_8epilogue10collective18CollectiveEpilogueINS1K_23Sm100TmaWarpSpecializedILi2ELi2ELi64ELb0ELb0EEEJSF_NS5_IJNSW_ISE_SB_EENSW_INSA_ILi64EEESB_EEEEESG_SI_SG_SI_NS1K_6fusion15FusionCallbacksIS1O_NS1T_17LinearCombinationISG_fSG_fLNS_15FloatRoundStyleE2EEESF_S1S_JEEENS4_5SM1004TMEM4LOAD26SM100_TMEM_LOAD_32dp32b64xES13_NS14_INS15_ILi2ELi4ELi3EEES18_NSW_INS5_IJS19_S1Q_EEENS5_IJS1Q_SB_EEEEEEENS4_39AutoVectorizingCopyWithAssumedAlignmentILi128EEENS4_14SM90_TMA_STOREES27_S29_S29_EEEvvEEEEvNT_6ParamsE)
        .other          _ZN7cutlass13device_kernelINS_4gemm6kernel13GemmUniversalIN4cute5tupleIJiiiiEEENS1_10collective13CollectiveMmaINS1_35MainloopSm100TmaUmmaWarpSpecializedILi6ELi2ELi4ENS5_IJNS4_1CILi1EEESB_SB_EEEEENS5_IJNSA_ILi128EEESE_SE_EEENS_12float_e4m3_tENS5_IJSB_llEEESG_NS5_IJlSB_lEEENS4_8TiledMMAINS4_8MMA_AtomIJNS4_10MMA_TraitsINS4_19SM100_MMA_F8F6F4_SSEJSG_SG_fSE_SE_NS4_17integral_constantINS4_4UMMA5MajorELSP_1EEENSN_ISP_LSP_0EEENSN_INSO_7ScaleInELSS_0EEEST_EEEEEENS4_6LayoutISC_NS5_IJNSA_ILi0EEESX_SX_EEEEENS5_IJNS4_10UnderscoreES10_S10_EEEEENS4_13SM90_TMA_LOADENS4_14ComposedLayoutINS4_7SwizzleILi3ELi4ELi3EEENS4_18smem_ptr_flag_bitsILi8EEENSW_INS5_IJSE_NSA_ILi8EEEEEENS5_IJSB_SE_EEEEEEEvNS4_8identityES13_NS14_IS16_S18_NSW_INS5_IJS19_SE_EEENS5_IJSE_SB_EEEEEEEvS1E_EENS_8epilogue10collective18CollectiveEpilogueINS1K_23Sm100TmaWarpSpecializedILi2ELi2ELi64ELb0ELb0EEEJSF_NS5_IJNSW_ISE_SB_EENSW_INSA_ILi64EEESB_EEEEESG_SI_SG_SI_NS1K_6fusion15FusionCallbacksIS1O_NS1T_17LinearCombinationISG_fSG_fLNS_15FloatRoundStyleE2EEESF_S1S_JEEENS4_5SM1004TMEM4LOAD26SM100_TMEM_LOAD_32dp32b64xES13_NS14_INS15_ILi2ELi4ELi3EEES18_NSW_INS5_IJS19_S1Q_EEENS5_IJS1Q_SB_EEEEEEENS4_39AutoVectorizingCopyWithAssumedAlignmentILi128EEENS4_14SM90_TMA_STOREES27_S29_S29_EEEvvEEEEvNT_6ParamsE,@"STO_CUDA_ENTRY STV_DEFAULT"
_ZN7cutlass13device_kernelINS_4gemm6kernel13GemmUniversalIN4cute5tupleIJiiiiEEENS1_10collective13CollectiveMmaINS1_35MainloopSm100TmaUmmaWarpSpecializedILi6ELi2ELi4ENS5_IJNS4_1CILi1EEESB_SB_EEEEENS5_IJNSA_ILi128EEESE_SE_EEENS_12float_e4m3_tENS5_IJSB_llEEESG_NS5_IJlSB_lEEENS4_8TiledMMAINS4_8MMA_AtomIJNS4_10MMA_TraitsINS4_19SM100_MMA_F8F6F4_SSEJSG_SG_fSE_SE_NS4_17integral_constantINS4_4UMMA5MajorELSP_1EEENSN_ISP_LSP_0EEENSN_INSO_7ScaleInELSS_0EEEST_EEEEEENS4_6LayoutISC_NS5_IJNSA_ILi0EEESX_SX_EEEEENS5_IJNS4_10UnderscoreES10_S10_EEEEENS4_13SM90_TMA_LOADENS4_14ComposedLayoutINS4_7SwizzleILi3ELi4ELi3EEENS4_18smem_ptr_flag_bitsILi8EEENSW_INS5_IJSE_NSA_ILi8EEEEEENS5_IJSB_SE_EEEEEEEvNS4_8identityES13_NS14_IS16_S18_NSW_INS5_IJS19_SE_EEENS5_IJSE_SB_EEEEEEEvS1E_EENS_8epilogue10collective18CollectiveEpilogueINS1K_23Sm100TmaWarpSpecializedILi2ELi2ELi64ELb0ELb0EEEJSF_NS5_IJNSW_ISE_SB_EENSW_INSA_ILi64EEESB_EEEEESG_SI_SG_SI_NS1K_6fusion15FusionCallbacksIS1O_NS1T_17LinearCombinationISG_fSG_fLNS_15FloatRoundStyleE2EEESF_S1S_JEEENS4_5SM1004TMEM4LOAD26SM100_TMEM_LOAD_32dp32b64xES13_NS14_INS15_ILi2ELi4ELi3EEES18_NSW_INS5_IJS19_S1Q_EEENS5_IJS1Q_SB_EEEEEEENS4_39AutoVectorizingCopyWithAssumedAlignmentILi128EEENS4_14SM90_TMA_STOREES27_S29_S29_EEEvvEEEEvNT_6ParamsE:
[----:B------:R-:W1:Y:S01]  /*0000*/  LDC R1, c[0x0][0x37c] ;  /* 0x0000df00ff017b82 */ /* 0x000e620000000800 */
[----:B------:R-:W2:Y:S01]  /*0010*/  S2R R189, SR_TID.X ;  /* 0x0000000000bd7919 */ /* 0x000ea20000002100 */
[----:B------:R-:W3:Y:S01]  /*0020*/  LDCU.64 UR4, c[0x0][0x890] ;  /* 0x00011200ff0477ac */ /* 0x000ee20008000a00 */
[----:B------:R-:W-:Y:S02]  /*0030*/  PRMT R171, RZ, 0x7610, R171 ;  /* 0x00007610ffab7816 */ /* 0x000fe400000000ab */
[----:B------:R-:W-:Y:S01]  /*0040*/  ELECT P5, URZ, PT ;  /* 0x0000000000ff782f */ /* 0x000fe200038a0000 */
[----:B------:R-:W4:Y:S01]  /*0050*/  LDCU.64 UR46, c[0x0][0x358] ;  /* 0x00006b00ff2e77ac */ /* 0x000f220008000a00 */
[----:B---3--:R-:W-:-:S04]  /*0060*/  UISETP.NE.U32.AND UP0, UPT, UR4, URZ, UPT ;  /* 0x000000ff0400728c */ /* 0x008fc8000bf05070 */
[----:B------:R-:W-:Y:S01]  /*0070*/  UISETP.NE.AND.EX UP0, UPT, UR5, URZ, UPT, UP0 ;  /* 0x000000ff0500728c */ /* 0x000fe2000bf05300 */
[----:B--2---:R-:W-:-:S05]  /*0080*/  SHF.R.U32.HI R173, RZ, 0x5, R189 ;  /* 0x00000005ffad7819 */ /* 0x004fca00000116bd */
[----:B------:R-:W2:Y:S02]  /*0090*/  SHFL.IDX PT, R0, R173, RZ, 0x1f ;  /* 0x00001fffad007589 */ /* 0x000ea400000e0000 */
[----:B--2---:R-:W-:Y:S01]  /*00a0*/  R2UR UR8, R0 ;  /* 0x00000000000872ca */ /* 0x004fe200000e0000 */
[----:B-1--4-:R-:W-:-:S14]  /*00b0*/  BRA.U UP0, `(.L_x_0) ;  /* 0x00000001002c7547 */ /* 0x012fdc000b800000 */
[----:B------:R-:W1:Y:S02]  /*00c0*/  LDCU.64 UR6, c[0x0][0x888] ;  /* 0x00011100ff0677ac */ /* 0x000e640008000a00 */
[----:B-1----:R-:W-:-:S04]  /*00d0*/  UISETP.NE.U32.AND UP0, UPT, UR6, URZ, UPT ;  /* 0x000000ff0600728c */ /* 0x002fc8000bf05070 */
[----:B------:R-:W-:-:S09]  /*00e0*/  UISETP.NE.AND.EX UP0, UPT, UR7, URZ, UPT, UP0 ;  /* 0x000000ff0700728c */ /* 0x000fd2000bf05300 */
[----:B------:R-:W-:Y:S05]  /*00f0*/  BRA.U !UP0, `(.L_x_1) ;  /* 0x0000000108107547 */ /* 0x000fea000b800000 */
[----:B------:R-:W1:Y:S02]  /*0100*/  LDC.64 R2, c[0x0][0x888] ;  /* 0x00022200ff027b82 */ /* 0x000e640000000a00 */
[----:B-1----:R1:W5:Y:S01]  /*0110*/  LDG.E R81, desc[UR46][R2.64] ;  /* 0x0000002e02517981 */ /* 0x002362000c1e1900 */
[----:B------:R-:W-:Y:S01]  /*0120*/  HFMA2 R171, -RZ, RZ, 0, 5.9604644775390625e-08 ;  /* 0x00000001ffab7431 */ /* 0x000fe200000001ff */
[----:B------:R-:W-:Y:S05]  /*0130*/  BRA `(.L_x_0) ;  /* 0x00000000000c7947 */ /* 0x000fea0003800000 */
.L_x_1:
[----:B------:R-:W1:Y:S01]  /*0140*/  LDCU UR6, c[0x0][0x880] ;  /* 0x00011000ff0677ac */ /* 0x000e620008000800 */
[----:B------:R-:W-:Y:S01]  /*0150*/  HFMA2 R171, -RZ, RZ, 0, 5.9604644775390625e-08 ;  /* 0x00000001ffab7431 */ /* 0x000fe200000001ff */
[----:B-1----:R-:W-:-:S07]  /*0160*/  MOV R81, UR6 ;  /* 0x0000000600517c02 */ /* 0x002fce0008000f00 */
.L_x_0:
[----:B------:R-:W2:Y:S02]  /*0170*/  LDCU.64 UR6, c[0x0][0x8b0] ;  /* 0x00011600ff0677ac */ /* 0x000ea40008000a00 */
[----:B--2---:R-:W-:-:S04]  /*0180*/  UISETP.NE.U32.AND UP0, UPT, UR6, URZ, UPT ;  /* 0x000000ff0600728c */ /* 0x004fc8000bf05070 */
[----:B------:R-:W-:-:S09]  /*0190*/  UISETP.NE.AND.EX UP0, UPT, UR7, URZ, UPT, UP0 ;  /* 0x000000ff0700728c */ /* 0x000fd2000bf05300 */
[----:B------:R-:W-:Y:S05]  /*01a0*/  BRA.U UP0, `(.L_x_2) ;  /* 0x0000000100247547 */ /* 0x000fea000b800000 */
[----:B------:R-:W2:Y:S02]  /*01b0*/  LDCU.64 UR6, c[0x0][0x8a8] ;  /* 0x00011500ff0677ac */ /* 0x000ea40008000a00 */
[----:B--2---:R-:W-:-:S04]  /*01c0*/  UISETP.NE.U32.AND UP0, UPT, UR6, URZ, UPT ;  /* 0x000000ff0600728c */ /* 0x004fc8000bf05070 */
[----:B------:R-:W-:-:S09]  /*01d0*/  UISETP.NE.AND.EX UP0, UPT, UR7, URZ, UPT, UP0 ;  /* 0x000000ff0700728c */ /* 0x000fd2000bf05300 */
[----:B------:R-:W-:Y:S05]  /*01e0*/  BRA.U !UP0, `(.L_x_3) ;  /* 0x00000001080c7547 */ /* 0x000fea000b800000 */
[----:B------:R-:W2:Y:S02]  /*01f0*/  LDC.64 R78, c[0x0][0x8a8] ;  /* 0x00022a00ff4e7b82 */ /* 0x000ea40000000a00 */
[----:B--2---:R2:W5:Y:S01]  /*0200*/  LDG.E R78, desc[UR46][R78.64] ;  /* 0x0000002e4e4e7981 */ /* 0x004562000c1e1900 */
[----:B------:R-:W-:Y:S05]  /*0210*/  BRA `(.L_x_2) ;  /* 0x0000000000087947 */ /* 0x000fea0003800000 */
.L_x_3:
[----:B------:R-:W2:Y:S02]  /*0220*/  LDCU UR6, c[0x0][0x8a0] ;  /* 0x00011400ff0677ac */ /* 0x000ea40008000800 */
[----:B--2---:R-:W-:Y:S02]  /*0230*/  MOV R78, UR6 ;  /* 0x00000006004e7c02 */ /* 0x004fe40008000f00 */
.L_x_2:
[----:B------:R-:W-:Y:S01]  /*0240*/  IMAD.U32 R0, RZ, RZ, UR8 ;  /* 0x00000008ff007e24 */ /* 0x000fe2000f8e00ff */
[----:B------:R-:W-:Y:S04]  /*0250*/  BSSY.RECONVERGENT B0, `(.L_x_4) ;  /* 0x000000c000007945 */ /* 0x000fe80003800200 */
[C---:B------:R-:W-:Y:S02]  /*0260*/  ISETP.NE.OR P1, PT, R0.reuse, 0x1, !P5 ;  /* 0x000000010000780c */ /* 0x040fe40006f25670 */
[----:B------:R-:W-:-:S11]  /*0270*/  ISETP.NE.OR P0, PT, R0, 0x3, !P5 ;  /* 0x000000030000780c */ /* 0x000fd60006f05670 */
[----:B------:R-:W-:Y:S05]  /*0280*/  @P1 BRA `(.L_x_5) ;  /* 0x0000000000201947 */ /* 0x000fea0003800000 */
[----:B------:R-:W3:Y:S02]  /*0290*/  LDCU.64 UR6, c[0x0][0x348] ;  /* 0x00006900ff0677ac */ /* 0x000ee40008000a00 */
[----:B---3--:R-:W-:Y:S02]  /*02a0*/  UIADD3 UR10, UP1, UPT, UR6, 0x80, URZ ;  /* 0x00000080060a7890 */ /* 0x008fe4000ff3e0ff */
[----:B------:R-:W-:Y:S02]  /*02b0*/  UIADD3 UR6, UP0, UPT, UR6, 0x180, URZ ;  /* 0x0000018006067890 */ /* 0x000fe4000ff1e0ff */
[----:B------:R-:W-:Y:S02]  /*02c0*/  UIADD3.X UR11, UPT, UPT, URZ, UR7, URZ, UP1, !UPT ;  /* 0x00000007ff0b7290 */ /* 0x000fe40008ffe4ff */
[----:B------:R-:W-:-:S07]  /*02d0*/  UIADD3.X UR7, UPT, UPT, URZ, UR7, URZ, UP0, !UPT ;  /* 0x00000007ff077290 */ /* 0x000fce00087fe4ff */
[----:B------:R3:W-:Y:S02]  /*02e0*/  UTMACCTL.PF [UR10] ;  /* 0x000000000a0079b9 */ /* 0x0007e40008040000 */
[----:B------:R3:W-:Y:S02]  /*02f0*/  UTMACCTL.PF [UR6] ;  /* 0x00000000060079b9 */ /* 0x0007e40008040000 */
[----:B---3--:R-:W-:Y:S01]  /*0300*/  NOP ;  /* 0x0000000000007918 */ /* 0x008fe20000000000 */
.L_x_5:
[----:B------:R-:W-:Y:S05]  /*0310*/  BSYNC.RECONVERGENT B0 ;  /* 0x0000000000007941 */ /* 0x000fea0003800200 */
.L_x_4:
[----:B------:R-:W-:Y:S04]  /*0320*/  BSSY.RECONVERGENT B0, `(.L_x_6) ;  /* 0x000000a000007945 */ /* 0x000fe80003800200 */
        /* <DEDUP_REMOVED lines=9> */
.L_x_7:
[----:B------:R-:W-:Y:S05]  /*03c0*/  BSYNC.RECONVERGENT B0 ;  /* 0x0000000000007941 */ /* 0x000fea0003800200 */
.L_x_6:
[----:B------:R-:W3:Y:S01]  /*03d0*/  LDCU.64 UR6, c[0x0][0x888] ;  /* 0x00011100ff0677ac */ /* 0x000ee20008000a00 */
[----:B------:R-:W-:Y:S02]  /*03e0*/  UISETP.EQ.U32.AND UP1, UPT, UR4, URZ, UPT ;  /* 0x000000ff0400728c */ /* 0x000fe4000bf22070 */
[----:B------:R-:W-:Y:S02]  /*03f0*/  UPLOP3.LUT UP2, UPT, UPT, UPT, UPT, 0x80, 0x8 ;  /* 0x000000000008789c */ /* 0x000fe40003f4f070 */
[----:B---3--:R-:W-:-:S04]  /*0400*/  UISETP.NE.U32.AND UP0, UPT, UR6, URZ, UPT ;  /* 0x000000ff0600728c */ /* 0x008fc8000bf05070 */
[----:B------:R-:W-:-:S04]  /*0410*/  UISETP.NE.AND.EX UP0, UPT, UR7, URZ, UPT, UP0 ;  /* 0x000000ff0700728c */ /* 0x000fc8000bf05300 */
[----:B------:R-:W-:-:S04]  /*0420*/  UISETP.EQ.OR.EX UP3, UPT, UR5, URZ, !UP0, UP1 ;  /* 0x000000ff0500728c */ /* 0x000fc8000c762710 */
[----:B------:R-:W-:-:S05]  /*0430*/  UP2UR UR50, UPR, URZ, 0x8 ;  /* 0x00000008ff327883 */ /* 0x000fca0008000000 */
[----:B------:R-:W-:Y:S07]  /*0440*/  BRA.U !UP3, `(.L_x_8) ;  /* 0x000000010b207547 */ /* 0x000fee000b800000 */
[----:B------:R-:W-:Y:S01]  /*0450*/  UISETP.NE.U32.AND UP2, UPT, UR4, URZ, UPT ;  /* 0x000000ff0400728c */ /* 0x000fe2000bf45070 */
[----:B-----5:R-:W-:Y:S01]  /*0460*/  FSETP.NEU.AND P0, PT, R81, RZ, PT ;  /* 0x000000ff5100720b */ /* 0x020fe20003f0d000 */
[----:B------:R-:W-:Y:S02]  /*0470*/  USEL UR4, URZ, 0xffffffff, UP0 ;  /* 0xffffffffff047887 */ /* 0x000fe40008000000 */
[----:B------:R-:W-:-:S10]  /*0480*/  UISETP.NE.AND.EX UP2, UPT, UR5, URZ, UPT, UP2 ;  /* 0x000000ff0500728c */ /* 0x000fd4000bf45320 */
[----:B------:R-:W-:Y:S01]  /*0490*/  VOTEU.ANY UP1, P0 ;  /* 0x0000000000ff7886 */ /* 0x000fe20000020100 */
[----:B------:R-:W-:-:S04]  /*04a0*/  @!UP2 USEL UR4, URZ, 0xffffffff, UP1 ;  /* 0xffffffffff04a887 */ /* 0x000fc80008800000 */
[----:B------:R-:W-:-:S04]  /*04b0*/  ULOP3.LUT UR4, UR4, 0x1, URZ, 0xc0, !UPT ;  /* 0x0000000104047892 */ /* 0x000fc8000f8ec0ff */
[----:B------:R-:W-:-:S11]  /*04c0*/  UISETP.NE.U32.AND UP2, UPT, UR4, 0x1, UPT ;  /* 0x000000010400788c */ /* 0x000fd6000bf45070 */
.L_x_8:
[----:B-1----:R-:W1:Y:S01]  /*04d0*/  SHFL.IDX PT, R2, R173, RZ, 0x1f ;  /* 0x00001fffad027589 */ /* 0x002e6200000e0000 */
[----:B------:R-:W-:-:S04]  /*04e0*/  UISETP.NE.AND UP1, UPT, UR8, 0x2, UPT ;  /* 0x000000020800788c */ /* 0x000fc8000bf25270 */
[----:B------:R-:W-:Y:S01]  /*04f0*/  USEL UR6, URZ, 0x1, UP1 ;  /* 0x00000001ff067887 */ /* 0x000fe20008800000 */
[----:B-1----:R-:W-:-:S13]  /*0500*/  ISETP.NE.AND P0, PT, R2, RZ, PT ;  /* 0x000000ff0200720c */ /* 0x002fda0003f05270 */
[----:B------:R-:W-:Y:S05]  /*0510*/  @P0 BRA `(.L_x_9) ;  /* 0x0000000000580947 */ /* 0x000fea0003800000 */
[----:B------:R-:W1:Y:S01]  /*0520*/  S2UR UR5, SR_CgaCtaId ;  /* 0x00000000000579c3 */ /* 0x000e620000008800 */
[----:B------:R-:W-:Y:S01]  /*0530*/  UMOV UR7, 0x400 ;  /* 0x0000040000077882 */ /* 0x000fe20000000000 */
[----:B------:R-:W-:Y:S01]  /*0540*/  UMOV UR4, 0x1 ;  /* 0x0000000100047882 */ /* 0x000fe20000000000 */
[----:B------:R-:W-:Y:S01]  /*0550*/  ELECT P0, URZ, PT ;  /* 0x0000000000ff782f */ /* 0x000fe20003800000 */
[----:B------:R-:W-:-:S04]  /*0560*/  UIADD3 UR10, UPT, UPT, -UR4, 0x100000, URZ ;  /* 0x00100000040a7890 */ /* 0x000fc8000fffe1ff */
[----:B------:R-:W-:Y:S02]  /*0570*/  USHF.L.U32 UR11, UR10, 0xb, URZ ;  /* 0x0000000b0a0b7899 */ /* 0x000fe400080006ff */
[----:B------:R-:W-:Y:S02]  /*0580*/  USHF.L.U32 UR10, UR10, 0x1, URZ ;  /* 0x000000010a0a7899 */ /* 0x000fe400080006ff */
[----:B-1----:R-:W-:Y:S01]  /*0590*/  ULEA UR5, UR5, UR7, 0x18 ;  /* 0x0000000705057291 */ /* 0x002fe2000f8ec0ff */
[----:B------:R-:W1:Y:S11]  /*05a0*/  FENCE.VIEW.ASYNC.S ;  /* 0x00000000000073c6 */ /* 0x000e760000000000 */
[----:B-1----:R1:W3:Y:S01]  /*05b0*/  SYNCS.EXCH.64 URZ, [UR5], UR10 ;  /* 0x0000000a05ff75b2 */ /* 0x0022e20008000100 */
[----:B------:R1:W4:Y:S01]  /*05c0*/  SYNCS.EXCH.64 URZ, [UR5+0x30], UR10 ;  /* 0x0000300a05ff75b2 */ /* 0x0003220008000100 */
[----:B------:R1:W1:Y:S01]  /*05d0*/  SYNCS.EXCH.64 URZ, [UR5+0x8], UR10 ;  /* 0x0000080a05ff75b2 */ /* 0x0002620008000100 */
        /* <DEDUP_REMOVED lines=9> */
[----:B------:R-:W-:Y:S01]  /*0670*/  NOP ;  /* 0x0000000000007918 */ /* 0x000fe20000000000 */
.L_x_9:
[----:B------:R-:W2:Y:S01]  /*0680*/  SHFL.IDX PT, R2, R173, RZ, 0x1f ;  /* 0x00001fffad027589 */ /* 0x000ea200000e0000 */
[----:B------:R-:W-:Y:S01]  /*0690*/  NOP ;  /* 0x0000000000007918 */ /* 0x000fe20000000000 */
[----:B--2---:R-:W-:-:S13]  /*06a0*/  ISETP.NE.AND P0, PT, R2, 0x1, PT ;  /* 0x000000010200780c */ /* 0x004fda0003f05270 */
[----:B------:R-:W-:Y:S05]  /*06b0*/  @P0 BRA `(.L_x_10) ;  /* 0x0000000000480947 */ /* 0x000fea0003800000 */
[----:B------:R-:W2:Y:S01]  /*06c0*/  S2UR UR7, SR_CgaCtaId ;  /* 0x00000000000779c3 */ /* 0x000ea20000008800 */
[----:B------:R-:W-:Y:S01]  /*06d0*/  UMOV UR9, 0x400 ;  /* 0x0000040000097882 */ /* 0x000fe20000000000 */
[----:B-1----:R-:W-:Y:S01]  /*06e0*/  UMOV UR5, 0x20 ;  /* 0x0000002000057882 */ /* 0x002fe20000000000 */
[----:B------:R-:W-:Y:S01]  /*06f0*/  UMOV UR4, 0x80 ;  /* 0x0000008000047882 */ /* 0x000fe20000000000 */
[----:B------:R-:W-:-:S04]  /*0700*/  UIADD3 UR10, UPT, UPT, -UR5, 0x100000, URZ ;  /* 0x00100000050a7890 */ /* 0x000fc8000fffe1ff */
[----:B------:R-:W-:Y:S02]  /*0710*/  USHF.L.U32 UR11, UR10, 0xb, URZ ;  /* 0x0000000b0a0b7899 */ /* 0x000fe400080006ff */
[----:B------:R-:W-:Y:S02]  /*0720*/  USHF.L.U32 UR10, UR10, 0x1, URZ ;  /* 0x000000010a0a7899 */ /* 0x000fe400080006ff */
[----:B------:R-:W-:-:S04]  /*0730*/  UIADD3 UR4, UPT, UPT, -UR4, 0x100000, URZ ;  /* 0x0010000004047890 */ /* 0x000fc8000fffe1ff */
[----:B------:R-:W-:Y:S02]  /*0740*/  USHF.L.U32 UR5, UR4, 0xb, URZ ;  /* 0x0000000b04057899 */ /* 0x000fe400080006ff */
[----:B------:R-:W-:Y:S01]  /*0750*/  USHF.L.U32 UR4, UR4, 0x1, URZ ;  /* 0x0000000104047899 */ /* 0x000fe200080006ff */
[----:B------:R-:W-:Y:S01]  /*0760*/  ELECT P0, URZ, PT ;  /* 0x0000000000ff782f */ /* 0x000fe20003800000 */
[----:B--2---:R-:W-:Y:S01]  /*0770*/  ULEA UR7, UR7, UR9, 0x18 ;  /* 0x0000000907077291 */ /* 0x004fe2000f8ec0ff */
[----:B------:R-:W1:Y:S11]  /*0780*/  FENCE.VIEW.ASYNC.S ;  /* 0x00000000000073c6 */ /* 0x000e760000000000 */
[----:B-1----:R2:W1:Y:S01]  /*0790*/  SYNCS.EXCH.64 URZ, [UR7+0x60], UR10 ;  /* 0x0000600a07ff75b2 */ /* 0x0024620008000100 */
[----:B------:R2:W1:Y:S01]  /*07a0*/  SYNCS.EXCH.64 URZ, [UR7+0x70], UR4 ;  /* 0x0000700407ff75b2 */ /* 0x0004620008000100 */
[----:B------:R2:W1:Y:S01]  /*07b0*/  SYNCS.EXCH.64 URZ, [UR7+0x68], UR10 ;  /* 0x0000680a07ff75b2 */ /* 0x0004620008000100 */
[----:B------:R2:W1:Y:S02]  /*07c0*/  SYNCS.EXCH.64 URZ, [UR7+0x78], UR4 ;  /* 0x0000780407ff75b2 */ /* 0x0004640008000100 */
[----:B--2---:R-:W-:Y:S01]  /*07d0*/  NOP ;  /* 0x0000000000007918 */ /* 0x004fe20000000000 */
.L_x_10:
[----:B------:R-:W2:Y:S01]  /*07e0*/  SHFL.IDX PT, R2, R173, RZ, 0x1f ;  /* 0x00001fffad027589 */ /* 0x000ea200000e0000 */
[----:B------:R-:W-:Y:S01]  /*07f0*/  NOP ;  /* 0x0000000000007918 */ /* 0x000fe20000000000 */
[----:B--2---:R-:W-:-:S13]  /*0800*/  ISETP.NE.AND P0, PT, R2, 0x3, PT ;  /* 0x000000030200780c */ /* 0x004fda0003f05270 */
[----:B------:R-:W-:Y:S05]  /*0810*/  @P0 BRA `(.L_x_11) ;  /* 0x0000000000300947 */ /* 0x000fea0003800000 */
[----:B-1----:R-:W1:Y:S01]  /*0820*/  S2UR UR5, SR_CgaCtaId ;  /* 0x00000000000579c3 */ /* 0x002e620000008800 */
        /* <DEDUP_REMOVED lines=8> */
[----:B-1----:R2:W1:Y:S01]  /*08b0*/  SYNCS.EXCH.64 URZ, [UR5+0x80], UR10 ;  /* 0x0000800a05ff75b2 */ /* 0x0024620008000100 */
[----:B------:R2:W1:Y:S02]  /*08c0*/  SYNCS.EXCH.64 URZ, [UR5+0x88], UR10 ;  /* 0x0000880a05ff75b2 */ /* 0x0004640008000100 */
[----:B--2---:R-:W-:Y:S01]  /*08d0*/  NOP ;  /* 0x0000000000007918 */ /* 0x004fe20000000000 */
.L_x_11:
[----:B------:R-:W2:Y:S01]  /*08e0*/  SHFL.IDX PT, R2, R173, RZ, 0x1f ;  /* 0x00001fffad027589 */ /* 0x000ea200000e0000 */
[----:B------:R-:W-:Y:S01]  /*08f0*/  NOP ;  /* 0x0000000000007918 */ /* 0x000fe20000000000 */
[----:B--2---:R-:W-:-:S13]  /*0900*/  ISETP.NE.AND P0, PT, R2, 0x4, PT ;  /* 0x000000040200780c */ /* 0x004fda0003f05270 */
[----:B------:R-:W-:Y:S05]  /*0910*/  @P0 BRA `(.L_x_12) ;  /* 0x00000000004c0947 */ /* 0x000fea0003800000 */
[----:B-1----:R-:W1:Y:S01]  /*0920*/  S2UR UR5, SR_CgaCtaId ;  /* 0x00000000000579c3 */ /* 0x002e620000008800 */
[----:B------:R-:W-:Y:S01]  /*0930*/  UMOV UR9, 0x100 ;  /* 0x0000010000097882 */ /* 0x000fe20000000000 */
[----:B------:R-:W-:Y:S01]  /*0940*/  UMOV UR7, 0x400 ;  /* 0x0000040000077882 */ /* 0x000fe20000000000 */
[----:B------:R-:W-:Y:S01]  /*0950*/  USEL UR9, UR9, 0xe0, UP2 ;  /* 0x000000e009097887 */ /* 0x000fe20009000000 */
[----:B------:R-:W-:Y:S01]  /*0960*/  UMOV UR4, 0x1 ;  /* 0x0000000100047882 */ /* 0x000fe20000000000 */
[----:B------:R-:W-:Y:S01]  /*0970*/  ELECT P0, URZ, PT ;  /* 0x0000000000ff782f */ /* 0x000fe20003800000 */
[----:B------:R-:W-:-:S04]  /*0980*/  UIADD3 UR10, UPT, UPT, -UR4, 0x100000, URZ ;  /* 0x00100000040a7890 */ /* 0x000fc8000fffe1ff */
[----:B------:R-:W-:Y:S02]  /*0990*/  USHF.L.U32 UR11, UR10, 0xb, URZ ;  /* 0x0000000b0a0b7899 */ /* 0x000fe400080006ff */
[----:B------:R-:W-:Y:S02]  /*09a0*/  USHF.L.U32 UR10, UR10, 0x1, URZ ;  /* 0x000000010a0a7899 */ /* 0x000fe400080006ff */
[----:B------:R-:W-:-:S04]  /*09b0*/  UIADD3 UR12, UPT, UPT, -UR9, 0x100000, URZ ;  /* 0x00100000090c7890 */ /* 0x000fc8000fffe1ff */
[----:B------:R-:W-:Y:S02]  /*09c0*/  USHF.L.U32 UR13, UR12, 0xb, URZ ;  /* 0x0000000b0c0d7899 */ /* 0x000fe400080006ff */
[----:B------:R-:W-:Y:S02]  /*09d0*/  USHF.L.U32 UR12, UR12, 0x1, URZ ;  /* 0x000000010c0c7899 */ /* 0x000fe400080006ff */
[----:B-1----:R-:W-:Y:S01]  /*09e0*/  ULEA UR5, UR5, UR7, 0x18 ;  /* 0x0000000705057291 */ /* 0x002fe2000f8ec0ff */
[----:B------:R-:W1:Y:S11]  /*09f0*/  FENCE.VIEW.ASYNC.S ;  /* 0x00000000000073c6 */ /* 0x000e760000000000 */
[----:B-1----:R2:W1:Y:S01]  /*0a00*/  SYNCS.EXCH.64 URZ, [UR5+0x90], UR10 ;  /* 0x0000900a05ff75b2 */ /* 0x0024620008000100 */
[----:B------:R2:W1:Y:S01]  /*0a10*/  SYNCS.EXCH.64 URZ, [UR5+0xa0], UR12 ;  /* 0x0000a00c05ff75b2 */ /* 0x0004620008000100 */
[----:B------:R2:W1:Y:S01]  /*0a20*/  SYNCS.EXCH.64 URZ, [UR5+0x98], UR10 ;  /* 0x0000980a05ff75b2 */ /* 0x0004620008000100 */
[----:B------:R2:W1:Y:S02]  /*0a30*/  SYNCS.EXCH.64 URZ, [UR5+0xa8], UR12 ;  /* 0x0000a80c05ff75b2 */ /* 0x0004640008000100 */
[----:B--2---:R-:W-:Y:S01]  /*0a40*/  NOP ;  /* 0x0000000000007918 */ /* 0x004fe20000000000 */
.L_x_12:
        /* <DEDUP_REMOVED lines=20> */
[----:B------:R2:W1:Y:S01]  /*0b90*/  SYNCS.EXCH.64 URZ, [UR7+0xd8], UR4 ;  /* 0x0000d80407ff75b2 */ /* 0x0004620008000100 */
[----:B------:R2:W1:Y:S01]  /*0ba0*/  SYNCS.EXCH.64 URZ, [UR7+0xc0], UR10 ;  /* 0x0000c00a07ff75b2 */ /* 0x0004620008000100 */
[----:B------:R2:W1:Y:S01]  /*0bb0*/  SYNCS.EXCH.64 URZ, [UR7+0xe0], UR4 ;  /* 0x0000e00407ff75b2 */ /* 0x0004620008000100 */
[----:B------:R2:W1:Y:S01]  /*0bc0*/  SYNCS.EXCH.64 URZ, [UR7+0xc8], UR10 ;  /* 0x0000c80a07ff75b2 */ /* 0x0004620008000100 */
[----:B------:R2:W1:Y:S02]  /*0bd0*/  SYNCS.EXCH.64 URZ, [UR7+0xe8], UR4 ;  /* 0x0000e80407ff75b2 */ /* 0x0004640008000100 */
[----:B--2---:R-:W-:Y:S01]  /*0be0*/  NOP ;  /* 0x0000000000007918 */ /* 0x004fe20000000000 */
.L_x_13:
        /* <DEDUP_REMOVED lines=18> */
.L_x_14:
[----:B-1----:R-:W1:Y:S01]  /*0d10*/  S2UR UR5, SR_CTAID.X ;  /* 0x00000000000579c3 */ /* 0x002e620000002500 */
[----:B------:R-:W-:-:S05]  /*0d20*/  CS2R.32 R170, SR_CgaSize ;  /* 0x0000000000aa7805 */ /* 0x000fca0000008a00 */
[----:B------:R-:W-:-:S05]  /*0d30*/  IMAD R170, R170, -0xa0, RZ ;  /* 0xffffff60aaaa7824 */ /* 0x000fca00078e02ff */
[----:B------:R-:W-:-:S14]  /*0d40*/  R2UR UR9, R170 ;  /* 0x00000000aa0972ca */ /* 0x000fdc00000e0000 */
[----:B------:R-:W2:Y:S01]  /*0d50*/  LDCU UR9, c[0x0][UR9+0x2b0] ;  /* 0x00005600090977ac */ /* 0x000ea20008000800 */
[----:B------:R-:W-:Y:S01]  /*0d60*/  NOP ;  /* 0x0000000000007918 */ /* 0x000fe20000000000 */
[----:B------:R-:W-:-:S05]  /*0d70*/  CS2R.32 R170, SR_CgaSize ;  /* 0x0000000000aa7805 */ /* 0x000fca0000008a00 */
[----:B------:R-:W-:-:S05]  /*0d80*/  IMAD R170, R170, -0xa0, RZ ;  /* 0xffffff60aaaa7824 */ /* 0x000fca00078e02ff */
[----:B------:R-:W-:-:S14]  /*0d90*/  R2UR UR7, R170 ;  /* 0x00000000aa0772ca */ /* 0x000fdc00000e0000 */
[----:B------:R-:W3:Y:S01]  /*0da0*/  LDCU UR7, c[0x0][UR7+0x2b4] ;  /* 0x00005680070777ac */ /* 0x000ee20008000800 */
[----:B------:R-:W4:Y:S08]  /*0db0*/  S2UR UR4, SR_CTAID.Y ;  /* 0x00000000000479c3 */ /* 0x000f300000002600 */
[----:B------:R-:W3:Y:S01]  /*0dc0*/  LDC R9, c[0x0][0xb24] ;  /* 0x0002c900ff097b82 */ /* 0x000ee20000000800 */
[----:B-1----:R-:W-:-:S02]  /*0dd0*/  I2FP.F32.U32 R5, UR5 ;  /* 0x0000000500057c45 */ /* 0x002fc40008201000 */
[----:B------:R-:W-:-:S05]  /*0de0*/  CS2R.32 R3, SR_CgaSize ;  /* 0x0000000000037805 */ /* 0x000fca0000008a00 */
[----:B------:R-:W-:-:S06]  /*0df0*/  IMAD R3, R3, -0xa0, RZ ;  /* 0xffffff6003037824 */ /* 0x000fcc00078e02ff */
[----:B------:R-:W1:Y:S01]  /*0e00*/  LDC R3, c[0x0][R3+0x2a0] ;  /* 0x0000a80003037b82 */ /* 0x000e620000000800 */
[----:B------:R-:W-:Y:S01]  /*0e10*/  MOV R21, UR5 ;  /* 0x0000000500157c02 */ /* 0x000fe20008000f00 */
[----:B--2---:R-:W-:Y:S01]  /*0e20*/  FMUL R5, R5, UR9 ;  /* 0x0000000905057c20 */ /* 0x004fe20008400000 */
[----:B----4-:R-:W-:Y:S02]  /*0e30*/  I2FP.F32.U32 R4, UR4 ;  /* 0x0000000400047c45 */ /* 0x010fe40008201000 */
[----:B------:R-:W-:-:S05]  /*0e40*/  CS2R.32 R2, SR_CgaSize ;  /* 0x0000000000027805 */ /* 0x000fca0000008a00 */
[----:B------:R-:W-:-:S06]  /*0e50*/  IMAD R2, R2, -0xa0, RZ ;  /* 0xffffff6002027824 */ /* 0x000fcc00078e02ff */
[----:B------:R-:W2:Y:S01]  /*0e60*/  LDC R2, c[0x0][R2+0x2a4] ;  /* 0x0000a90002027b82 */ /* 0x000ea20000000800 */
[----:B------:R-:W4:Y:S01]  /*0e70*/  F2I.U32.TRUNC.NTZ R170, R5 ;  /* 0x0000000500aa7305 */ /* 0x000f22000020f000 */
[----:B------:R-:W-:Y:S01]  /*0e80*/  MOV R20, UR4 ;  /* 0x0000000400147c02 */ /* 0x000fe20008000f00 */
[----:B---3--:R-:W-:-:S05]  /*0e90*/  FMUL R4, R4, UR7 ;  /* 0x0000000704047c20 */ /* 0x008fca0008400000 */
[----:B------:R-:W-:Y:S01]  /*0ea0*/  BAR.SYNC.DEFER_BLOCKING 0x0 ;  /* 0x0000000000007b1d */ /* 0x000fe20000010000 */
[----:B------:R-:W-:-:S05]  /*0eb0*/  ISETP.GE.AND P0, PT, R9, 0x1, PT ;  /* 0x000000010900780c */ /* 0x000fca0003f06270 */
[----:B------:R-:W3:Y:S02]  /*0ec0*/  F2I.U32.TRUNC.NTZ R147, R4 ;  /* 0x0000000400937305 */ /* 0x000ee4000020f000 */
[----:B------:R-:W2:Y:S01]  /*0ed0*/  S2UR UR36, SR_CTAID.Z ;  /* 0x00000000002479c3 */ /* 0x000ea20000002700 */
[----:B----4-:R-:W-:-:S05]  /*0ee0*/  IADD3 R170, PT, PT, -R170, RZ, RZ ;  /* 0x000000ffaaaa7210 */ /* 0x010fca0007ffe1ff */
[----:B-1----:R-:W-:Y:S01]  /*0ef0*/  IMAD R170, R3, R170, UR5 ;  /* 0x0000000503aa7e24 */ /* 0x002fe2000f8e02aa */
[----:B---3--:R-:W-:-:S05]  /*0f00*/  IADD3 R147, PT, PT, -R147, RZ, RZ ;  /* 0x000000ff93937210 */ /* 0x008fca0007ffe1ff */
[----:B--2---:R-:W-:Y:S01]  /*0f10*/  IMAD R147, R2, R147, UR4 ;  /* 0x0000000402937e24 */ /* 0x004fe2000f8e0293 */
[----:B------:R-:W-:Y:S06]  /*0f20*/  @!P0 BRA `(.L_x_15) ;  /* 0x0000000000b88947 */ /* 0x000fec0003800000 */
[----:B------:R-:W1:Y:S01]  /*0f30*/  LDC.64 R4, c[0x0][0xb18] ;  /* 0x0002c600ff047b82 */ /* 0x000e620000000a00 */
[----:B------:R-:W-:-:S07]  /*0f40*/  ISETP.NE.AND P0, PT, R9, 0x1, PT ;  /* 0x000000010900780c */ /* 0x000fce0003f05270 */
[----:B------:R-:W2:Y:S08]  /*0f50*/  LDC R10, c[0x0][0xb0c] ;  /* 0x0002c300ff0a7b82 */ /* 0x000eb00000000800 */
[----:B------:R-:W3:Y:S08]  /*0f60*/  LDC R11, c[0x0][0x370] ;  /* 0x0000dc00ff0b7b82 */ /* 0x000ef00000000800 */
[----:B------:R-:W4:Y:S01]  /*0f70*/  LDC R12, c[0x0][0x374] ;  /* 0x0000dd00ff0c7b82 */ /* 0x000f220000000800 */
[----:B-1----:R-:W-:-:S07]  /*0f80*/  ISETP.NE.AND P1, PT, R4, 0x1, PT ;  /* 0x000000010400780c */ /* 0x002fce0003f25270 */
[----:B------:R-:W3:Y:S01]  /*0f90*/  LDC.64 R6, c[0x0][0xb10] ;  /* 0x0002c400ff067b82 */ /* 0x000ee20000000a00 */
[----:B--2---:R-:W-:-:S07]  /*0fa0*/  ISETP.NE.AND P2, PT, R10, 0x1, PT ;  /* 0x000000010a00780c */ /* 0x004fce0003f45270 */
[----:B------:R-:W1:Y:S08]  /*0fb0*/  LDC R8, c[0x0][0xb20] ;  /* 0x0002c800ff087b82 */ /* 0x000e700000000800 */
[----:B------:R-:W2:Y:S01]  /*0fc0*/  LDC.64 R2, c[0x0][0xb28] ;  /* 0x0002ca00ff027b82 */ /* 0x000ea20000000a00 */
[----:B----4-:R-:W-:-:S04]  /*0fd0*/  IMAD.HI.U32 R13, R12, R5, RZ ;  /* 0x000000050c0d7227 */ /* 0x010fc800078e00ff */
[----:B------:R-:W-:-:S04]  /*0fe0*/  IMAD.HI.U32 R5, R20, R5, RZ ;  /* 0x0000000514057227 */ /* 0x000fc800078e00ff */
[----:B---3--:R-:W-:-:S04]  /*0ff0*/  IMAD.HI.U32 R14, R11, R6, RZ ;  /* 0x000000060b0e7227 */ /* 0x008fc800078e00ff */
[C---:B------:R-:W-:Y:S01]  /*1000*/  IMAD.HI.U32 R16, R21.reuse, R6, RZ ;  /* 0x0000000615107227 */ /* 0x040fe200078e00ff */
[-C--:B------:R-:W-:Y:S02]  /*1010*/  @P2 SHF.R.U32.HI R11, RZ, R7.reuse, R14 ;  /* 0x00000007ff0b2219 */ /* 0x080fe4000001160e */
[-C--:B-1----:R-:W-:Y:S02]  /*1020*/  @P1 SHF.R.U32.HI R12, RZ, R8.reuse, R13 ;  /* 0x00000008ff0c1219 */ /* 0x082fe4000001160d */
[----:B------:R-:W-:Y:S02]  /*1030*/  SHF.R.U32.HI R5, RZ, R8, R5 ;  /* 0x00000008ff057219 */ /* 0x000fe40000011605 */
[----:B------:R-:W-:Y:S02]  /*1040*/  SHF.R.U32.HI R16, RZ, R7, R16 ;  /* 0x00000007ff107219 */ /* 0x000fe40000011610 */
[----:B------:R-:W-:Y:S01]  /*1050*/  SEL R5, R20, R5, !P1 ;  /* 0x0000000514057207 */ /* 0x000fe20004800000 */
[----:B--2---:R-:W-:Y:S01]  /*1060*/  IMAD.HI.U32 R14, R12, R2, RZ ;  /* 0x000000020c0e7227 */ /* 0x004fe200078e00ff */
[----:B------:R-:W-:-:S02]  /*1070*/  SEL R7, R21, R16, !P2 ;  /* 0x0000001015077207 */ /* 0x000fc40005000000 */
[----:B------:R-:W-:Y:S01]  /*1080*/  IADD3 R13, PT, PT, -R5, RZ, RZ ;  /* 0x000000ff050d7210 */ /* 0x000fe20007ffe1ff */
[----:B------:R-:W-:Y:S01]  /*1090*/  IMAD.HI.U32 R6, R11, R2, RZ ;  /* 0x000000020b067227 */ /* 0x000fe200078e00ff */
[----:B------:R-:W-:-:S03]  /*10a0*/  @P0 SHF.R.U32.HI R12, RZ, R3, R14 ;  /* 0x00000003ff0c0219 */ /* 0x000fc6000001160e */
[----:B------:R-:W-:Y:S01]  /*10b0*/  IMAD R13, R4, R13, R20 ;  /* 0x0000000d040d7224 */ /* 0x000fe200078e0214 */
[----:B------:R-:W-:Y:S01]  /*10c0*/  @P0 SHF.R.U32.HI R11, RZ, R3, R6 ;  /* 0x00000003ff0b0219 */ /* 0x000fe20000011606 */
[----:B------:R-:W-:-:S04]  /*10d0*/  IMAD R12, R12, R9, RZ ;  /* 0x000000090c0c7224 */ /* 0x000fc800078e02ff */
[----:B------:R-:W-:Y:S01]  /*10e0*/  IMAD R6, R11, R9, RZ ;  /* 0x000000090b067224 */ /* 0x000fe200078e02ff */
[----:B------:R-:W-:-:S04]  /*10f0*/  ISETP.GE.AND P1, PT, R5, R12, PT ;  /* 0x0000000c0500720c */ /* 0x000fc80003f26270 */
[----:B------:R-:W-:Y:S01]  /*1100*/  ISETP.GE.OR P1, PT, R7, R6, P1 ;  /* 0x000000060700720c */ /* 0x000fe20000f26670 */
[----:B------:R-:W-:-:S05]  /*1110*/  IMAD.HI.U32 R6, R5, R2, RZ ;  /* 0x0000000205067227 */ /* 0x000fca00078e00ff */
[----:B------:R-:W-:-:S04]  /*1120*/  SHF.R.U32.HI R6, RZ, R3, R6 ;  /* 0x00000003ff067219 */ /* 0x000fc80000011606 */
[----:B------:R-:W-:-:S03]  /*1130*/  SEL R6, R5, R6, !P0 ;  /* 0x0000000605067207 */ /* 0x000fc60004000000 */
[----:B------:R-:W-:Y:S01]  /*1140*/  @!P1 IMAD.HI.U32 R8, R7, R2, RZ ;  /* 0x0000000207089227 */ /* 0x000fe200078e00ff */
[----:B------:R-:W-:-:S04]  /*1150*/  IADD3 R2, PT, PT, -R6, RZ, RZ ;  /* 0x000000ff06027210 */ /* 0x000fc80007ffe1ff */
[----:B------:R-:W-:Y:S01]  /*1160*/  @!P1 SHF.R.U32.HI R8, RZ, R3, R8 ;  /* 0x00000003ff089219 */ /* 0x000fe20000011608 */
[----:B------:R-:W-:-:S03]  /*1170*/  IMAD R2, R9, R2, R5 ;  /* 0x0000000209027224 */ /* 0x000fc600078e0205 */
[----:B------:R-:W-:-:S05]  /*1180*/  @!P1 SEL R3, R7, R8, !P0 ;  /* 0x0000000807039207 */ /* 0x000fca0004000000 */
[--C-:B------:R-:W-:Y:S02]  /*1190*/  @!P1 IMAD.IADD R6, R6, 0x1, -R3.reuse ;  /* 0x0000000106069824 */ /* 0x100fe400078e0a03 */
[----:B------:R-:W-:Y:S01]  /*11a0*/  @!P1 IMAD R3, R2, R11, R3 ;  /* 0x0000000b02039224 */ /* 0x000fe200078e0203 */
[----:B------:R-:W-:Y:S01]  /*11b0*/  IADD3 R2, PT, PT, -R7, RZ, RZ ;  /* 0x000000ff07027210 */ /* 0x000fe20007ffe1ff */
[----:B------:R-:W-:Y:S02]  /*11c0*/  @!P1 IMAD R5, R6, R9, R7 ;  /* 0x0000000906059224 */ /* 0x000fe400078e0207 */
[----:B------:R-:W-:Y:S02]  /*11d0*/  @!P1 IMAD.MOV.U32 R7, RZ, RZ, R3 ;  /* 0x000000ffff079224 */ /* 0x000fe400078e0003 */
[----:B------:R-:W-:Y:S02]  /*11e0*/  IMAD R2, R10, R2, R21 ;  /* 0x000000020a027224 */ /* 0x000fe400078e0215 */
[----:B------:R-:W-:-:S02]  /*11f0*/  IMAD R20, R5, R4, R13 ;  /* 0x0000000405147224 */ /* 0x000fc400078e020d */
[----:B------:R-:W-:Y:S02]  /*1200*/  IMAD R21, R7, R10, R2 ;  /* 0x0000000a07157224 */ /* 0x000fe400078e0202 */
.L_x_15:
[----:B------:R-:W1:Y:S01]  /*1210*/  LDCU UR4, c[0x0][0xb30] ;  /* 0x00016600ff0477ac */ /* 0x000e620008000800 */
[----:B------:R-:W2:Y:S08]  /*1220*/  S2UR UR37, SR_CgaCtaId ;  /* 0x00000000002579c3 */ /* 0x000eb00000008800 */
[----:B------:R-:W3:Y:S01]  /*1230*/  LDC R72, c[0x0][0xb24] ;  /* 0x0002c900ff487b82 */ /* 0x000ee20000000800 */
[----:B-1----:R-:W-:-:S09]  /*1240*/  UISETP.NE.AND UP1, UPT, UR4, 0x1, UPT ;  /* 0x000000010400788c */ /* 0x002fd2000bf25270 */
[----:B--2---:R-:W-:Y:S05]  /*1250*/  BRA.U UP1, `(.L_x_16) ;  /* 0x0000000101407547 */ /* 0x004fea000b800000 */
[----:B------:R-:W1:Y:S08]  /*1260*/  LDC.64 R4, c[0x0][0xb10] ;  /* 0x0002c400ff047b82 */ /* 0x000e700000000a00 */
[----:B------:R-:W2:Y:S08]  /*1270*/  LDC.64 R2, c[0x0][0xb18] ;  /* 0x0002c600ff027b82 */ /* 0x000eb00000000a00 */
[----:B------:R-:W4:Y:S08]  /*1280*/  LDC R6, c[0x0][0xb20] ;  /* 0x0002c800ff067b82 */ /* 0x000f300000000800 */
[----:B------:R-:W3:Y:S01]  /*1290*/  LDC R8, c[0x0][0xb0c] ;  /* 0x0002c300ff087b82 */ /* 0x000ee20000000800 */
[----:B-1----:R-:W-:-:S05]  /*12a0*/  IMAD.HI.U32 R4, R21, R4, RZ ;  /* 0x0000000415047227 */ /* 0x002fca00078e00ff */
[----:B------:R-:W-:Y:S01]  /*12b0*/  SHF.R.U32.HI R4, RZ, R5, R4 ;  /* 0x00000005ff047219 */ /* 0x000fe20000011604 */
[----:B--2---:R-:W-:Y:S01]  /*12c0*/  IMAD.HI.U32 R3, R20, R3, RZ ;  /* 0x0000000314037227 */ /* 0x004fe200078e00ff */
[----:B------:R-:W-:-:S04]  /*12d0*/  ISETP.NE.AND P0, PT, R2, 0x1, PT ;  /* 0x000000010200780c */ /* 0x000fc80003f05270 */
[----:B----4-:R-:W-:-:S04]  /*12e0*/  SHF.R.U32.HI R3, RZ, R6, R3 ;  /* 0x00000006ff037219 */ /* 0x010fc80000011603 */
[----:B------:R-:W-:Y:S02]  /*12f0*/  SEL R3, R20, R3, !P0 ;  /* 0x0000000314037207 */ /* 0x000fe40004000000 */
[----:B---3--:R-:W-:-:S04]  /*1300*/  ISETP.NE.AND P1, PT, R8, 0x1, PT ;  /* 0x000000010800780c */ /* 0x008fc80003f25270 */
[----:B------:R-:W-:-:S05]  /*1310*/  SEL R4, R21, R4, !P1 ;  /* 0x0000000415047207 */ /* 0x000fca0004800000 */
[----:B------:R-:W-:Y:S02]  /*1320*/  IMAD.IADD R5, R3, 0x1, -R4 ;  /* 0x0000000103057824 */ /* 0x000fe400078e0a04 */
[----:B------:R-:W-:Y:S02]  /*1330*/  IMAD.IADD R3, R4, 0x1, -R3 ;  /* 0x0000000104037824 */ /* 0x000fe400078e0a03 */
[----:B------:R-:W-:Y:S02]  /*1340*/  IMAD R21, R5, R8, R21 ;  /* 0x0000000805157224 */ /* 0x000fe400078e0215 */
[----:B------:R-:W-:-:S07]  /*1350*/  IMAD R20, R3, R2, R20 ;  /* 0x0000000203147224 */ /* 0x000fce00078e0214 */
.L_x_16:
[----:B------:R-:W-:Y:S01]  /*1360*/  BAR.SYNC.DEFER_BLOCKING 0x0 ;  /* 0x0000000000007b1d */ /* 0x000fe20000010000 */
[----:B------:R-:W-:Y:S01]  /*1370*/  UISETP.NE.AND UP1, UPT, UR8, 0x2, UPT ;  /* 0x000000020800788c */ /* 0x000fe2000bf25270 */
[----:B------:R-:W-:Y:S02]  /*1380*/  ISETP.NE.OR P5, PT, R0, 0x2, !P5 ;  /* 0x000000020000780c */ /* 0x000fe40006fa5670 */
[----:B------:R-:W-:-:S06]  /*1390*/  LOP3.LUT R2, R189, 0x1f, RZ, 0xc0, !PT ;  /* 0x0000001fbd027812 */ /* 0x000fcc00078ec0ff */
[----:B------:R-:W-:Y:S05]  /*13a0*/  BRA.U UP1, `(.L_x_17) ;  /* 0x00000011019c7547 */ /* 0x000fea000b800000 */
[----:B------:R-:W1:Y:S01]  /*13b0*/  LDCU UR13, c[0x0][0x38c] ;  /* 0x00007180ff0d77ac */ /* 0x000e620008000800 */
[----:B------:R-:W2:Y:S01]  /*13c0*/  LDC R9, c[0x0][0x370] ;  /* 0x0000dc00ff097b82 */ /* 0x000ea20000000800 */
[----:B------:R-:W-:Y:S01]  /*13d0*/  PLOP3.LUT P1, PT, PT, PT, UP2, 0x80, 0x8 ;  /* 0x000000000008781c */ /* 0x000fe20003f2f028 */
[----:B------:R-:W-:Y:S01]  /*13e0*/  IMAD.MOV.U32 R15, RZ, RZ, 0x1 ;  /* 0x00000001ff0f7424 */ /* 0x000fe200078e00ff */
[----:B------:R-:W-:Y:S01]  /*13f0*/  ISETP.EQ.OR P4, PT, R2, RZ, P5 ;  /* 0x000000ff0200720c */ /* 0x000fe20002f82670 */
[----:B------:R-:W-:Y:S01]  /*1400*/  IMAD.MOV.U32 R14, RZ, RZ, RZ ;  /* 0x000000ffff0e7224 */ /* 0x000fe200078e00ff */
[----:B------:R-:W-:Y:S02]  /*1410*/  PLOP3.LUT P1, PT, P1, PT, PT, 0x8, 0x80 ;  /* 0x000000000080781c */ /* 0x000fe40000f2e170 */
[----:B------:R-:W-:Y:S01]  /*1420*/  CS2R R12, SRZ ;  /* 0x00000000000c7805 */ /* 0x000fe2000001ff00 */
[----:B------:R-:W-:Y:S01]  /*1430*/  IMAD.MOV.U32 R10, RZ, RZ, 0x1 ;  /* 0x00000001ff0a7424 */ /* 0x000fe200078e00ff */
[----:B------:R-:W4:Y:S01]  /*1440*/  LDC R0, c[0x0][0x374] ;  /* 0x0000dd00ff007b82 */ /* 0x000f220000000800 */
[----:B------:R-:W2:Y:S01]  /*1450*/  LDCU.64 UR22, c[0x0][0x348] ;  /* 0x00006900ff1677ac */ /* 0x000ea20008000a00 */
[----:B------:R-:W-:Y:S01]  /*1460*/  UMOV UR6, URZ ;  /* 0x000000ff00067c82 */ /* 0x000fe20008000000 */
[----:B-1----:R-:W-:-:S04]  /*1470*/  UIADD3 UR5, UPT, UPT, UR13, 0x7f, URZ ;  /* 0x0000007f0d057890 */ /* 0x002fc8000fffe0ff */
[----:B------:R-:W-:-:S04]  /*1480*/  USHF.R.S32.HI UR4, URZ, 0x1f, UR5 ;  /* 0x0000001fff047899 */ /* 0x000fc80008011405 */
[----:B------:R-:W-:-:S04]  /*1490*/  ULEA.HI UR4, UR4, UR5, URZ, 0x7 ;  /* 0x0000000504047291 */ /* 0x000fc8000f8f38ff */
[----:B------:R-:W-:Y:S02]  /*14a0*/  USHF.R.S32.HI UR15, URZ, 0x7, UR4 ;  /* 0x00000007ff0f7899 */ /* 0x000fe40008011404 */
[----:B------:R-:W-:Y:S02]  /*14b0*/  UIADD3 UR4, UPT, UPT, UR13, -0x1, URZ ;  /* 0xffffffff0d047890 */ /* 0x000fe4000fffe0ff */
[----:B------:R-:W-:Y:S02]  /*14c0*/  UISETP.LT.U32.AND UP0, UPT, UR15, 0x6, UPT ;  /* 0x000000060f00788c */ /* 0x000fe4000bf01070 */
[----:B------:R-:W-:Y:S02]  /*14d0*/  UISETP.GE.U32.AND UP1, UPT, UR4, -0xff, UPT ;  /* 0xffffff010400788c */ /* 0x000fe4000bf26070 */
[----:B------:R-:W-:Y:S02]  /*14e0*/  USEL UR14, UR15, 0x6, UP0 ;  /* 0x000000060f0e7887 */ /* 0x000fe40008000000 */
[----:B------:R-:W-:-:S02]  /*14f0*/  UIADD3 UR13, UPT, UPT, UR13, 0xfe, URZ ;  /* 0x000000fe0d0d7890 */ /* 0x000fc4000fffe0ff */
[----:B------:R-:W-:Y:S02]  /*1500*/  UIADD3 UR5, UPT, UPT, UR14, -0x1, URZ ;  /* 0xffffffff0e057890 */ /* 0x000fe4000fffe0ff */
[----:B------:R-:W-:-:S03]  /*1510*/  UIADD3 UR7, UPT, UPT, UR15, -UR14, URZ ;  /* 0x8000000e0f077290 */ /* 0x000fc6000fffe0ff */
[----:B------:R-:W-:-:S04]  /*1520*/  @UP1 UIADD3 UR5, UPT, UPT, UR14, URZ, URZ ;  /* 0x000000ff0e051290 */ /* 0x000fc8000fffe0ff */
[----:B--2---:R-:W-:-:S12]  /*1530*/  UIADD3 UR5, UPT, UPT, UR5, 0x1, URZ ;  /* 0x0000000105057890 */ /* 0x004fd8000fffe0ff */
.L_x_35:
[----:B------:R-:W-:Y:S01]  /*1540*/  UISETP.NE.AND UP0, UPT, UR37, URZ, UPT ;  /* 0x000000ff2500728c */ /* 0x000fe2000bf05270 */
[----:B------:R-:W1:Y:S08]  /*1550*/  S2UR UR37, SR_CgaCtaId ;  /* 0x00000000002579c3 */ /* 0x000e700000008800 */
[----:B------:R-:W-:Y:S05]  /*1560*/  BRA.U UP0, `(.L_x_18) ;  /* 0x0000000100347547 */ /* 0x000fea000b800000 */
[----:B------:R-:W2:Y:S01]  /*1570*/  S2R R2, SR_CgaCtaId ;  /* 0x0000000000027919 */ /* 0x000ea20000008800 */
[----:B------:R-:W-:-:S04]  /*1580*/  MOV R3, 0x400 ;  /* 0x0000040000037802 */ /* 0x000fc80000000f00 */
[----:B--2---:R-:W-:Y:S02]  /*1590*/  LEA R3, R2, R3, 0x18 ;  /* 0x0000000302037211 */ /* 0x004fe400078ec0ff */
[----:B------:R-:W-:-:S03]  /*15a0*/  SHF.L.U32 R2, R10, 0x1f, RZ ;  /* 0x0000001f0a027819 */ /* 0x000fc600000006ff */
[----:B------:R-:W-:-:S04]  /*15b0*/  IMAD R3, R12, 0x8, R3 ;  /* 0x000000080c037824 */ /* 0x000fc800078e0203 */
[----:B------:R-:W2:Y:S02]  /*15c0*/  SYNCS.PHASECHK.TRANS64.TRYWAIT P0, [R3+URZ+0x100], R2 ;  /* 0x00010002030075a7 */ /* 0x000ea400080011ff */
[----:B--2---:R-:W-:Y:S05]  /*15d0*/  @!P0 BRA `(.L_x_19) ;  /* 0x0000006c00588947 */ /* 0x004fea0003800000 */
.L_x_108:
[----:B------:R-:W-:Y:S01]  /*15e0*/  VIADD R12, R12, 0x1 ;  /* 0x000000010c0c7836 */ /* 0x000fe20000000000 */
[----:B------:R2:W-:Y:S04]  /*15f0*/  SYNCS.ARRIVE.TRANS64.A1T0 RZ, [R3+URZ+0xf0], RZ ;  /* 0x0000f0ff03ff79a7 */ /* 0x0005e800081000ff */
[----:B------:R-:W-:-:S04]  /*1600*/  ISETP.NE.AND P0, PT, R12, 0x2, PT ;  /* 0x000000020c00780c */ /* 0x000fc80003f05270 */
[----:B------:R-:W-:Y:S02]  /*1610*/  SEL R12, R12, RZ, P0 ;  /* 0x000000ff0c0c7207 */ /* 0x000fe40000000000 */
[----:B--2---:R-:W-:-:S04]  /*1620*/  SEL R3, RZ, 0x1, P0 ;  /* 0x00000001ff037807 */ /* 0x004fc80000000000 */
[----:B------:R-:W-:-:S07]  /*1630*/  LOP3.LUT R10, R10, R3, RZ, 0x3c, !PT ;  /* 0x000000030a0a7212 */ /* 0x000fce00078e3cff */
.L_x_18:
[----:B------:R-:W-:Y:S01]  /*1640*/  UMOV UR4, 0x400 ;  /* 0x0000040000047882 */ /* 0x000fe20000000000 */
[----:B------:R-:W-:Y:S01]  /*1650*/  SHF.L.U32 R2, R15, 0x1f, RZ ;  /* 0x0000001f0f027819 */ /* 0x000fe200000006ff */
[----:B-1----:R-:W-:Y:S01]  /*1660*/  ULEA UR4, UR37, UR4, 0x18 ;  /* 0x0000000425047291 */ /* 0x002fe2000f8ec0ff */
[----:B------:R-:W-:Y:S01]  /*1670*/  R2UR UR34, R21 ;  /* 0x00000000152272ca */ /* 0x000fe200000e0000 */
[----:B------:R-:W-:Y:S01]  /*1680*/  UISETP.GE.U32.AND UP0, UPT, UR13, 0xff, UPT ;  /* 0x000000ff0d00788c */ /* 0x000fe2000bf06070 */
[----:B------:R-:W-:Y:S01]  /*1690*/  R2UR UR11, R20 ;  /* 0x00000000140b72ca */ /* 0x000fe200000e0000 */
[----:B------:R-:W-:Y:S01]  /*16a0*/  ULEA UR8, UR6, UR4, 0x3 ;  /* 0x0000000406087291 */ /* 0x000fe2000f8e18ff */
[----:B------:R-:W-:-:S08]  /*16b0*/  UMOV UR24, URZ ;  /* 0x000000ff00187c82 */ /* 0x000fd00008000000 */
[----:B------:R1:W2:Y:S01]  /*16c0*/  SYNCS.PHASECHK.TRANS64.TRYWAIT P0, [UR8+0x30], R2 ;  /* 0x00003002ff0075a7 */ /* 0x0002a20008001108 */
[----:B------:R-:W-:Y:S02]  /*16d0*/  USHF.L.U32 UR34, UR34, 0x7, URZ ;  /* 0x0000000722227899 */ /* 0x000fe400080006ff */
[----:B------:R-:W-:Y:S01]  /*16e0*/  USHF.L.U32 UR11, UR11, 0x7, URZ ;  /* 0x000000070b0b7899 */ /* 0x000fe200080006ff */
[----:B------:R-:W-:Y:S11]  /*16f0*/  BRA.U !UP0, `(.L_x_20) ;  /* 0x0000000108a47547 */ /* 0x000ff6000b800000 */
[----:B------:R-:W-:Y:S01]  /*1700*/  UMOV UR16, URZ ;  /* 0x000000ff00107c82 */ /* 0x000fe20008000000 */
[----:B------:R-:W-:-:S05]  /*1710*/  UMOV UR17, UR6 ;  /* 0x0000000600117c82 */ /* 0x000fca0008000000 */
.L_x_25:
[----:B-1----:R-:W-:Y:S01]  /*1720*/  ULEA UR33, UR17, UR4, 0x3 ;  /* 0x0000000411217291 */ /* 0x002fe2000f8e18ff */
[----:B--2---:R-:W-:Y:S01]  /*1730*/  @!P5 MOV R3, 0x8000 ;  /* 0x000080000003d802 */ /* 0x004fe20000000f00 */
[----:B--2---:R-:W-:Y:S10]  /*1740*/  @P0 BRA `(.L_x_21) ;  /* 0x00000000000c0947 */ /* 0x004ff40003800000 */
[----:B------:R-:W-:-:S04]  /*1750*/  SHF.L.U32 R5, R15, 0x1f, RZ ;  /* 0x0000001f0f057819 */ /* 0x000fc800000006ff */
[----:B------:R-:W2:Y:S02]  /*1760*/  SYNCS.PHASECHK.TRANS64.TRYWAIT P0, [UR33+0x30], R5 ;  /* 0x00003005ff0075a7 */ /* 0x000ea40008001121 */
[----:B--2---:R-:W-:Y:S05]  /*1770*/  @!P0 BRA `(.L_x_22) ;  /* 0x0000006c00048947 */ /* 0x004fea0003800000 */
.L_x_21:
[----:B------:R2:W-:Y:S01]  /*1780*/  @!P5 SYNCS.ARRIVE.TRANS64 RZ, [UR33], R3 ;  /* 0x00000003ffffd9a7 */ /* 0x0005e20008000021 */
[----:B------:R-:W-:Y:S04]  /*1790*/  BSSY.RECONVERGENT B0, `(.L_x_23) ;  /* 0x0000003000007945 */ /* 0x000fe80003800200 */
[----:B------:R-:W-:Y:S05]  /*17a0*/  @P4 BRA `(.L_x_24) ;  /* 0x0000000000044947 */ /* 0x000fea0003800000 */
[----:B------:R-:W-:Y:S05]  /*17b0*/  BPT.TRAP 0x1 ;  /* 0x000000040000795c */ /* 0x000fea0000300000 */
.L_x_24:
[----:B------:R-:W-:Y:S05]  /*17c0*/  BSYNC.RECONVERGENT B0 ;  /* 0x0000000000007941 */ /* 0x000fea0003800200 */
.L_x_23:
[----:B------:R-:W-:Y:S02]  /*17d0*/  UIADD3 UR6, UPT, UPT, UR17, 0x1, URZ ;  /* 0x0000000111067890 */ /* 0x000fe4000fffe0ff */
[----:B------:R-:W-:Y:S02]  /*17e0*/  UIADD3 UR26, UP1, UPT, UR22, 0x80, URZ ;  /* 0x00000080161a7890 */ /* 0x000fe4000ff3e0ff */
[----:B------:R-:W-:Y:S02]  /*17f0*/  UISETP.NE.AND UP0, UPT, UR6, 0x6, UPT ;  /* 0x000000060600788c */ /* 0x000fe4000bf05270 */
[----:B------:R-:W-:Y:S02]  /*1800*/  USHF.L.U32 UR35, UR16, 0x7, URZ ;  /* 0x0000000710237899 */ /* 0x000fe400080006ff */
[----:B------:R-:W-:Y:S02]  /*1810*/  USEL UR9, URZ, 0x1, UP0 ;  /* 0x00000001ff097887 */ /* 0x000fe40008000000 */
[----:B------:R-:W-:-:S02]  /*1820*/  USEL UR6, UR6, URZ, UP0 ;  /* 0x000000ff06067287 */ /* 0x000fc40008000000 */
[----:B------:R-:W-:Y:S02]  /*1830*/  UIADD3 UR20, UP0, UPT, UR22, 0x180, URZ ;  /* 0x0000018016147890 */ /* 0x000fe4000ff1e0ff */
[----:B------:R-:W-:Y:S01]  /*1840*/  ULEA UR8, UR6, UR4, 0x3 ;  /* 0x0000000406087291 */ /* 0x000fe2000f8e18ff */
[----:B------:R-:W-:Y:S01]  /*1850*/  LOP3.LUT R15, R15, UR9, RZ, 0x3c, !PT ;  /* 0x000000090f0f7c12 */ /* 0x000fe2000f8e3cff */
[----:B------:R-:W-:Y:S02]  /*1860*/  UIADD3.X UR27, UPT, UPT, URZ, UR23, URZ, UP1, !UPT ;  /* 0x00000017ff1b7290 */ /* 0x000fe40008ffe4ff */
[----:B------:R-:W-:Y:S01]  /*1870*/  UIADD3.X UR21, UPT, UPT, URZ, UR23, URZ, UP0, !UPT ;  /* 0x00000017ff157290 */ /* 0x000fe200087fe4ff */
[----:B-1----:R-:W-:Y:S01]  /*1880*/  SHF.L.U32 R2, R15, 0x1f, RZ ;  /* 0x0000001f0f027819 */ /* 0x002fe200000006ff */
[----:B------:R-:W-:Y:S01]  /*1890*/  UMOV UR18, 0x0 ;  /* 0x0000000000127882 */ /* 0x000fe20000000000 */
[----:B------:R-:W-:Y:S01]  /*18a0*/  UMOV UR19, 0x10000000 ;  /* 0x1000000000137882 */ /* 0x000fe20000000000 */
[----:B------:R-:W-:Y:S01]  /*18b0*/  UMOV UR12, UR36 ;  /* 0x00000024000c7c82 */ /* 0x000fe20008000000 */
[----:B------:R1:W1:Y:S01]  /*18c0*/  SYNCS.PHASECHK.TRANS64.TRYWAIT P0, [UR8+0x30], R2 ;  /* 0x00003002ff0075a7 */ /* 0x0002620008001108 */
[----:B------:R-:W-:Y:S01]  /*18d0*/  ULEA UR8, UR17, UR4, 0xe ;  /* 0x0000000411087291 */ /* 0x000fe2000f8e70ff */
[----:B------:R-:W-:Y:S01]  /*18e0*/  UMOV UR9, UR33 ;  /* 0x0000002100097c82 */ /* 0x000fe20008000000 */
[----:B------:R-:W-:-:S02]  /*18f0*/  UMOV UR10, UR35 ;  /* 0x00000023000a7c82 */ /* 0x000fc40008000000 */
[----:B------:R-:W-:Y:S02]  /*1900*/  UIADD3 UR32, UPT, UPT, UR8, 0x8400, URZ ;  /* 0x0000840008207890 */ /* 0x000fe4000fffe0ff */
[----:B------:R-:W-:Y:S02]  /*1910*/  UIADD3 UR8, UPT, UPT, UR8, 0x20400, URZ ;  /* 0x0002040008087890 */ /* 0x000fe4000fffe0ff */
[----:B------:R-:W-:Y:S01]  /*1920*/  UIADD3 UR16, UPT, UPT, UR16, 0x1, URZ ;  /* 0x0000000110107890 */ /* 0x000fe2000fffe0ff */
[----:B------:R-:W-:Y:S01]  /*1930*/  UMOV UR24, UR5 ;  /* 0x0000000500187c82 */ /* 0x000fe20008000000 */
[----:B------:R-:W-:Y:S02]  /*1940*/  UMOV UR17, UR6 ;  /* 0x0000000600117c82 */ /* 0x000fe40008000000 */
[----:B------:R-:W-:Y:S01]  /*1950*/  UISETP.NE.AND UP0, UPT, UR16, UR5, UPT ;  /* 0x000000051000728c */ /* 0x000fe2000bf05270 */
[----:B------:R1:W-:Y:S02]  /*1960*/  UTMALDG.3D [UR32], [UR26], desc[UR18] ;  /* 0x000012201a0075b4 */ /* 0x0003e40008011000 */
[----:B------:R1:W-:Y:S06]  /*1970*/  UTMALDG.3D [UR8], [UR20], desc[UR18] ;  /* 0x00001208140075b4 */ /* 0x0003ec0008011000 */
[----:B------:R-:W-:Y:S05]  /*1980*/  BRA.U UP0, `(.L_x_25) ;  /* 0xfffffffd00647547 */ /* 0x000fea000b83ffff */
.L_x_20:
[----:B-1----:R-:W-:Y:S01]  /*1990*/  ULEA UR8, UR6, UR4, 0x3 ;  /* 0x0000000406087291 */ /* 0x002fe2000f8e18ff */
[----:B------:R-:W-:Y:S01]  /*19a0*/  SHF.L.U32 R2, R15, 0x1f, RZ ;  /* 0x0000001f0f027819 */ /* 0x000fe200000006ff */
[----:B------:R-:W-:Y:S01]  /*19b0*/  @!P1 SYNCS.ARRIVE.TRANS64.A1T0 RZ, [UR4+0x88], RZ ;  /* 0x000088ffffff99a7 */ /* 0x000fe20008100004 */
[----:B------:R-:W-:-:S06]  /*19c0*/  UISETP.GT.AND UP0, UPT, UR15, UR14, UPT ;  /* 0x0000000e0f00728c */ /* 0x000fcc000bf04270 */
[----:B--2---:R1:W2:Y:S03]  /*19d0*/  SYNCS.PHASECHK.TRANS64.TRYWAIT P0, [UR8+0x30], R2 ;  /* 0x00003002ff0075a7 */ /* 0x0042a60008001108 */
[----:B------:R-:W-:Y:S05]  /*19e0*/  BRA.U !UP0, `(.L_x_26) ;  /* 0x0000000108a87547 */ /* 0x000fea000b800000 */
[----:B------:R-:W-:Y:S01]  /*19f0*/  UIADD3 UR21, UPT, UPT, UR7, UR24, URZ ;  /* 0x0000001807157290 */ /* 0x000fe2000fffe0ff */
[----:B------:R-:W-:-:S11]  /*1a00*/  UMOV UR25, UR6 ;  /* 0x0000000600197c82 */ /* 0x000fd60008000000 */
.L_x_31:
[----:B-1----:R-:W-:Y:S01]  /*1a10*/  ULEA UR17, UR25, UR4, 0x3 ;  /* 0x0000000419117291 */ /* 0x002fe2000f8e18ff */
[----:B--2---:R-:W-:Y:S01]  /*1a20*/  @!P5 MOV R3, 0x8000 ;  /* 0x000080000003d802 */ /* 0x004fe20000000f00 */
[----:B--2---:R-:W-:Y:S10]  /*1a30*/  @P0 BRA `(.L_x_27) ;  /* 0x00000000000c0947 */ /* 0x004ff40003800000 */
[----:B------:R-:W-:-:S04]  /*1a40*/  SHF.L.U32 R5, R15, 0x1f, RZ ;  /* 0x0000001f0f057819 */ /* 0x000fc800000006ff */
[----:B------:R-:W2:Y:S02]  /*1a50*/  SYNCS.PHASECHK.TRANS64.TRYWAIT P0, [UR17+0x30], R5 ;  /* 0x00003005ff0075a7 */ /* 0x000ea40008001111 */
[----:B--2---:R-:W-:Y:S05]  /*1a60*/  @!P0 BRA `(.L_x_28) ;  /* 0x0000006800608947 */ /* 0x004fea0003800000 */
.L_x_27:
[----:B------:R2:W-:Y:S01]  /*1a70*/  @!P5 SYNCS.ARRIVE.TRANS64 RZ, [UR17], R3 ;  /* 0x00000003ffffd9a7 */ /* 0x0005e20008000011 */
[----:B------:R-:W-:Y:S04]  /*1a80*/  BSSY.RECONVERGENT B0, `(.L_x_29) ;  /* 0x0000003000007945 */ /* 0x000fe80003800200 */
[----:B------:R-:W-:Y:S05]  /*1a90*/  @P4 BRA `(.L_x_30) ;  /* 0x0000000000044947 */ /* 0x000fea0003800000 */
[----:B------:R-:W-:Y:S05]  /*1aa0*/  BPT.TRAP 0x1 ;  /* 0x000000040000795c */ /* 0x000fea0000300000 */
.L_x_30:
[----:B------:R-:W-:Y:S05]  /*1ab0*/  BSYNC.RECONVERGENT B0 ;  /* 0x0000000000007941 */ /* 0x000fea0003800200 */
.L_x_29:
        /* <DEDUP_REMOVED lines=20> */
[----:B------:R-:W-:Y:S01]  /*1c00*/  UIADD3 UR8, UPT, UPT, UR8, 0x20400, URZ ;  /* 0x0002040008087890 */ /* 0x000fe2000fffe0ff */
[----:B------:R-:W-:Y:S01]  /*1c10*/  UMOV UR9, UR17 ;  /* 0x0000001100097c82 */ /* 0x000fe20008000000 */
[----:B------:R-:W-:Y:S01]  /*1c20*/  UMOV UR10, UR19 ;  /* 0x00000013000a7c82 */ /* 0x000fe20008000000 */
[----:B------:R-:W-:Y:S01]  /*1c30*/  UIADD3 UR24, UPT, UPT, UR24, 0x1, URZ ;  /* 0x0000000118187890 */ /* 0x000fe2000fffe0ff */
[----:B------:R-:W-:-:S03]  /*1c40*/  UMOV UR25, UR6 ;  /* 0x0000000600197c82 */ /* 0x000fc60008000000 */
[----:B------:R1:W-:Y:S01]  /*1c50*/  UTMALDG.3D [UR16], [UR30], desc[UR26] ;  /* 0x00001a101e0075b4 */ /* 0x0003e20008011000 */
[----:B------:R-:W-:Y:S01]  /*1c60*/  UISETP.NE.AND UP0, UPT, UR24, UR21, UPT ;  /* 0x000000151800728c */ /* 0x000fe2000bf05270 */
[----:B------:R1:W-:Y:S08]  /*1c70*/  UTMALDG.3D [UR8], [UR28], desc[UR26] ;  /* 0x00001a081c0075b4 */ /* 0x0003f00008011000 */
[----:B------:R-:W-:Y:S05]  /*1c80*/  BRA.U UP0, `(.L_x_31) ;  /* 0xfffffffd00607547 */ /* 0x000fea000b83ffff */
.L_x_26:
[C---:B-1----:R-:W-:Y:S01]  /*1c90*/  LEA R2, R14.reuse, UR4, 0x3 ;  /* 0x000000040e027c11 */ /* 0x042fe2000f8e18ff */
[----:B------:R-:W-:Y:S01]  /*1ca0*/  NOP ;  /* 0x0000000000007918 */ /* 0x000fe20000000000 */
[----:B--2---:R-:W-:Y:S02]  /*1cb0*/  SHF.L.U32 R3, R13, 0x1f, RZ ;  /* 0x0000001f0d037819 */ /* 0x004fe400000006ff */
[----:B------:R-:W-:Y:S02]  /*1cc0*/  LEA R4, R14, UR4, 0x4 ;  /* 0x000000040e047c11 */ /* 0x000fe4000f8e20ff */
[----:B------:R-:W1:Y:S02]  /*1cd0*/  SYNCS.PHASECHK.TRANS64.TRYWAIT P0, [R2+URZ+0x90], R3 ;  /* 0x00009003020075a7 */ /* 0x000e6400080011ff */
[----:B-1----:R-:W-:Y:S05]  /*1ce0*/  @!P0 BRA `(.L_x_32) ;  /* 0x0000006400d88947 */ /* 0x002fea0003800000 */
.L_x_111:
[----:B------:R-:W2:Y:S01]  /*1cf0*/  LDS.128 R4, [R4+0x120] ;  /* 0x0001200004047984 */ /* 0x000ea20000000c00 */
[----:B---3--:R-:W-:Y:S01]  /*1d00*/  ISETP.GE.AND P0, PT, R72, 0x1, PT ;  /* 0x000000014800780c */ /* 0x008fe20003f06270 */
[----:B-1----:R-:W-:Y:S01]  /*1d10*/  VIADD R2, R2, 0xa0 ;  /* 0x000000a002027836 */ /* 0x002fe20000000000 */
[----:B------:R-:W-:Y:S01]  /*1d20*/  @!PT LDS RZ, [RZ] ;  /* 0x00000000fffff984 */ /* 0x000fe20000000800 */
[----:B------:R-:W-:Y:S01]  /*1d30*/  @!PT LDS RZ, [RZ] ;  /* 0x00000000fffff984 */ /* 0x000fe20000000800 */
[----:B------:R-:W-:Y:S01]  /*1d40*/  @!PT LDS RZ, [RZ] ;  /* 0x00000000fffff984 */ /* 0x000fe20000000800 */
[----:B------:R-:W-:Y:S01]  /*1d50*/  @!PT LDS RZ, [RZ] ;  /* 0x00000000fffff984 */ /* 0x000fe20000000800 */
[----:B------:R1:W-:Y:S06]  /*1d60*/  MEMBAR.ALL.CTA ;  /* 0x0000000000007992 */ /* 0x0003ec0000008000 */
[----:B-1----:R-:W1:Y:S01]  /*1d70*/  FENCE.VIEW.ASYNC.S ;  /* 0x00000000000073c6 */ /* 0x002e620000000000 */
[----:B------:R-:W-:-:S04]  /*1d80*/  PRMT R2, RZ, 0x654, R2 ;  /* 0x00000654ff027816 */ /* 0x000fc80000000002 */
[----:B-1----:R1:W-:Y:S01]  /*1d90*/  SYNCS.ARRIVE.TRANS64.RED.A1T0 RZ, [R2+URZ], RZ ;  /* 0x000000ff02ff79a7 */ /* 0x0023e200081004ff */
[----:B--2---:R-:W-:-:S13]  /*1da0*/  LOP3.LUT P2, RZ, R6, 0x1, RZ, 0xc0, !PT ;  /* 0x0000000106ff7812 */ /* 0x004fda000784c0ff */
[----:B------:R-:W-:Y:S01]  /*1db0*/  @P2 SHF.R.U32.HI R3, RZ, 0x10, R5 ;  /* 0x00000010ff032819 */ /* 0x000fe20000011605 */
[----:B------:R-:W-:Y:S01]  /*1dc0*/  VOTEU.ANY UP0, P2 ;  /* 0x0000000000ff7886 */ /* 0x000fe20001000100 */
[----:B------:R-:W-:Y:S02]  /*1dd0*/  @P2 MOV R11, R4 ;  /* 0x00000004000b2202 */ /* 0x000fe40000000f00 */
[----:B------:R-:W-:Y:S02]  /*1de0*/  @P2 R2UR.BROADCAST UR8, R3 ;  /* 0x00000000030822ca */ /* 0x000fe400008e0000 */
[----:B------:R-:W-:-:S11]  /*1df0*/  @P2 LOP3.LUT R8, R5, 0xffff, RZ, 0xc0, !PT ;  /* 0x0000ffff05082812 */ /* 0x000fd600078ec0ff */
[----:B------:R-:W-:Y:S01]  /*1e00*/  @UP0 UMOV UR36, UR8 ;  /* 0x0000000800240c82 */ /* 0x000fe20008000000 */
[----:B-1----:R-:W-:Y:S05]  /*1e10*/  @!P0 BRA `(.L_x_33) ;  /* 0x0000000000b88947 */ /* 0x002fea0003800000 */
[----:B------:R-:W4:Y:S01]  /*1e20*/  LDC.64 R4, c[0x0][0xb18] ;  /* 0x0002c600ff047b82 */ /* 0x000f220000000a00 */
[----:B------:R-:W-:-:S07]  /*1e30*/  ISETP.NE.AND P3, PT, R72, 0x1, PT ;  /* 0x000000014800780c */ /* 0x000fce0003f65270 */
[----:B------:R-:W1:Y:S08]  /*1e40*/  LDC.64 R6, c[0x0][0xb10] ;  /* 0x0002c400ff067b82 */ /* 0x000e700000000a00 */
[----:B------:R-:W2:Y:S08]  /*1e50*/  LDC R16, c[0x0][0xb20] ;  /* 0x0002c800ff107b82 */ /* 0x000eb00000000800 */
[----:B------:R-:W3:Y:S01]  /*1e60*/  LDC R18, c[0x0][0xb0c] ;  /* 0x0002c300ff127b82 */ /* 0x000ee20000000800 */
[----:B----4-:R-:W-:Y:S01]  /*1e70*/  IMAD.HI.U32 R17, R0, R5, RZ ;  /* 0x0000000500117227 */ /* 0x010fe200078e00ff */
[----:B------:R-:W-:-:S03]  /*1e80*/  ISETP.NE.AND P0, PT, R4, 0x1, PT ;  /* 0x000000010400780c */ /* 0x000fc60003f05270 */
[----:B------:R-:W-:-:S03]  /*1e90*/  IMAD.HI.U32 R5, R8, R5, RZ ;  /* 0x0000000508057227 */ /* 0x000fc600078e00ff */
[----:B------:R-:W4:Y:S01]  /*1ea0*/  LDC.64 R2, c[0x0][0xb28] ;  /* 0x0002ca00ff027b82 */ /* 0x000f220000000a00 */
[----:B-1----:R-:W-:-:S04]  /*1eb0*/  IMAD.HI.U32 R20, R9, R6, RZ ;  /* 0x0000000609147227 */ /* 0x002fc800078e00ff */
[----:B------:R-:W-:Y:S01]  /*1ec0*/  IMAD.HI.U32 R22, R11, R6, RZ ;  /* 0x000000060b167227 */ /* 0x000fe200078e00ff */
[----:B------:R-:W-:Y:S02]  /*1ed0*/  SHF.R.U32.HI R20, RZ, R7, R20 ;  /* 0x00000007ff147219 */ /* 0x000fe40000011614 */
[-C--:B--2---:R-:W-:Y:S02]  /*1ee0*/  SHF.R.U32.HI R17, RZ, R16.reuse, R17 ;  /* 0x00000010ff117219 */ /* 0x084fe40000011611 */
[----:B------:R-:W-:Y:S02]  /*1ef0*/  SHF.R.U32.HI R5, RZ, R16, R5 ;  /* 0x00000010ff057219 */ /* 0x000fe40000011605 */
[----:B------:R-:W-:Y:S02]  /*1f00*/  SEL R17, R0, R17, !P0 ;  /* 0x0000001100117207 */ /* 0x000fe40004000000 */
[----:B------:R-:W-:Y:S02]  /*1f10*/  SHF.R.U32.HI R22, RZ, R7, R22 ;  /* 0x00000007ff167219 */ /* 0x000fe40000011616 */
[----:B---3--:R-:W-:-:S02]  /*1f20*/  ISETP.NE.AND P1, PT, R18, 0x1, PT ;  /* 0x000000011200780c */ /* 0x008fc40003f25270 */
[----:B------:R-:W-:Y:S02]  /*1f30*/  SEL R5, R8, R5, !P0 ;  /* 0x0000000508057207 */ /* 0x000fe40004000000 */
[----:B------:R-:W-:Y:S02]  /*1f40*/  SEL R19, R9, R20, !P1 ;  /* 0x0000001409137207 */ /* 0x000fe40004800000 */
[----:B------:R-:W-:Y:S01]  /*1f50*/  SEL R7, R11, R22, !P1 ;  /* 0x000000160b077207 */ /* 0x000fe20004800000 */
[----:B----4-:R-:W-:-:S04]  /*1f60*/  IMAD.HI.U32 R20, R17, R2, RZ ;  /* 0x0000000211147227 */ /* 0x010fc800078e00ff */
[----:B------:R-:W-:Y:S01]  /*1f70*/  IMAD.HI.U32 R6, R19, R2, RZ ;  /* 0x0000000213067227 */ /* 0x000fe200078e00ff */
[----:B------:R-:W-:-:S04]  /*1f80*/  @P3 SHF.R.U32.HI R17, RZ, R3, R20 ;  /* 0x00000003ff113219 */ /* 0x000fc80000011614 */
[----:B------:R-:W-:Y:S01]  /*1f90*/  @P3 SHF.R.U32.HI R19, RZ, R3, R6 ;  /* 0x00000003ff133219 */ /* 0x000fe20000011606 */
[----:B------:R-:W-:-:S04]  /*1fa0*/  IMAD R17, R72, R17, RZ ;  /* 0x0000001148117224 */ /* 0x000fc800078e02ff */
[----:B------:R-:W-:Y:S01]  /*1fb0*/  IMAD R6, R72, R19, RZ ;  /* 0x0000001348067224 */ /* 0x000fe200078e02ff */
[C---:B------:R-:W-:Y:S02]  /*1fc0*/  ISETP.GE.AND P0, PT, R5.reuse, R17, PT ;  /* 0x000000110500720c */ /* 0x040fe40003f06270 */
[----:B------:R-:W-:Y:S02]  /*1fd0*/  IADD3 R17, PT, PT, -R5, RZ, RZ ;  /* 0x000000ff05117210 */ /* 0x000fe40007ffe1ff */
[----:B------:R-:W-:Y:S01]  /*1fe0*/  ISETP.GE.OR P0, PT, R7, R6, P0 ;  /* 0x000000060700720c */ /* 0x000fe20000706670 */
[----:B------:R-:W-:-:S04]  /*1ff0*/  IMAD.HI.U32 R6, R5, R2, RZ ;  /* 0x0000000205067227 */ /* 0x000fc800078e00ff */
[----:B------:R-:W-:Y:S01]  /*2000*/  IMAD R8, R4, R17, R8 ;  /* 0x0000001104087224 */ /* 0x000fe200078e0208 */
[----:B------:R-:W-:-:S04]  /*2010*/  SHF.R.U32.HI R6, RZ, R3, R6 ;  /* 0x00000003ff067219 */ /* 0x000fc80000011606 */
[----:B------:R-:W-:-:S03]  /*2020*/  SEL R6, R5, R6, !P3 ;  /* 0x0000000605067207 */ /* 0x000fc60005800000 */
[----:B------:R-:W-:-:S04]  /*2030*/  @!P0 IMAD.HI.U32 R16, R7, R2, RZ ;  /* 0x0000000207108227 */ /* 0x000fc800078e00ff */
[----:B------:R-:W-:Y:S01]  /*2040*/  IMAD.MOV R2, RZ, RZ, -R6 ;  /* 0x000000ffff027224 */ /* 0x000fe200078e0a06 */
[----:B------:R-:W-:-:S03]  /*2050*/  @!P0 SHF.R.U32.HI R16, RZ, R3, R16 ;  /* 0x00000003ff108219 */ /* 0x000fc60000011610 */
[----:B------:R-:W-:Y:S01]  /*2060*/  IMAD R2, R72, R2, R5 ;  /* 0x0000000248027224 */ /* 0x000fe200078e0205 */
        /* <DEDUP_REMOVED lines=9> */
.L_x_33:
[----:B------:R-:W1:Y:S02]  /*2100*/  LDCU UR8, c[0x0][0xb30] ;  /* 0x00016600ff0877ac */ /* 0x000e640008000800 */
[----:B-1----:R-:W-:-:S09]  /*2110*/  UISETP.NE.AND UP0, UPT, UR8, 0x1, UPT ;  /* 0x000000010800788c */ /* 0x002fd2000bf05270 */
[----:B------:R-:W-:Y:S05]  /*2120*/  BRA.U UP0, `(.L_x_34) ;  /* 0x0000000100407547 */ /* 0x000fea000b800000 */
[----:B------:R-:W1:Y:S08]  /*2130*/  LDC.64 R4, c[0x0][0xb10] ;  /* 0x0002c400ff047b82 */ /* 0x000e700000000a00 */
[----:B------:R-:W2:Y:S08]  /*2140*/  LDC.64 R2, c[0x0][0xb18] ;  /* 0x0002c600ff027b82 */ /* 0x000eb00000000a00 */
[----:B------:R-:W3:Y:S08]  /*2150*/  LDC R6, c[0x0][0xb20] ;  /* 0x0002c800ff067b82 */ /* 0x000ef00000000800 */
[----:B------:R-:W4:Y:S01]  /*2160*/  LDC R16, c[0x0][0xb0c] ;  /* 0x0002c300ff107b82 */ /* 0x000f220000000800 */
[----:B-1----:R-:W-:-:S05]  /*2170*/  IMAD.HI.U32 R4, R11, R4, RZ ;  /* 0x000000040b047227 */ /* 0x002fca00078e00ff */
[----:B------:R-:W-:Y:S01]  /*2180*/  SHF.R.U32.HI R4, RZ, R5, R4 ;  /* 0x00000005ff047219 */ /* 0x000fe20000011604 */
[----:B--2---:R-:W-:Y:S01]  /*2190*/  IMAD.HI.U32 R3, R8, R3, RZ ;  /* 0x0000000308037227 */ /* 0x004fe200078e00ff */
[----:B------:R-:W-:-:S04]  /*21a0*/  ISETP.NE.AND P0, PT, R2, 0x1, PT ;  /* 0x000000010200780c */ /* 0x000fc80003f05270 */
[----:B---3--:R-:W-:-:S04]  /*21b0*/  SHF.R.U32.HI R3, RZ, R6, R3 ;  /* 0x00000006ff037219 */ /* 0x008fc80000011603 */
[----:B------:R-:W-:Y:S02]  /*21c0*/  SEL R3, R8, R3, !P0 ;  /* 0x0000000308037207 */ /* 0x000fe40004000000 */
[----:B----4-:R-:W-:-:S04]  /*21d0*/  ISETP.NE.AND P1, PT, R16, 0x1, PT ;  /* 0x000000011000780c */ /* 0x010fc80003f25270 */
[----:B------:R-:W-:-:S05]  /*21e0*/  SEL R4, R11, R4, !P1 ;  /* 0x000000040b047207 */ /* 0x000fca0004800000 */
[----:B------:R-:W-:Y:S02]  /*21f0*/  IMAD.IADD R5, R3, 0x1, -R4 ;  /* 0x0000000103057824 */ /* 0x000fe400078e0a04 */
[----:B------:R-:W-:Y:S02]  /*2200*/  IMAD.IADD R3, R4, 0x1, -R3 ;  /* 0x0000000104037824 */ /* 0x000fe400078e0a03 */
[----:B------:R-:W-:Y:S02]  /*2210*/  IMAD R11, R5, R16, R11 ;  /* 0x00000010050b7224 */ /* 0x000fe400078e020b */
[----:B------:R-:W-:-:S07]  /*2220*/  IMAD R8, R3, R2, R8 ;  /* 0x0000000203087224 */ /* 0x000fce00078e0208 */
.L_x_34:
[----:B------:R-:W-:Y:S01]  /*2230*/  VIADD R14, R14, 0x1 ;  /* 0x000000010e0e7836 */ /* 0x000fe20000000000 */
[----:B------:R-:W-:Y:S01]  /*2240*/  PLOP3.LUT P1, PT, PT, PT, PT, 0x80, 0x8 ;  /* 0x000000000008781c */ /* 0x000fe20003f2f070 */
[----:B------:R-:W-:Y:S02]  /*2250*/  IMAD.IADD R21, R11, 0x1, R170 ;  /* 0x000000010b157824 */ /* 0x000fe400078e02aa */
[----:B------:R-:W-:Y:S01]  /*2260*/  IMAD.IADD R20, R8, 0x1, R147 ;  /* 0x0000000108147824 */ /* 0x000fe200078e0293 */
[----:B------:R-:W-:-:S04]  /*2270*/  ISETP.NE.AND P0, PT, R14, 0x2, PT ;  /* 0x000000020e00780c */ /* 0x000fc80003f05270 */
[----:B------:R-:W-:Y:S02]  /*2280*/  SEL R2, RZ, 0x1, P0 ;  /* 0x00000001ff027807 */ /* 0x000fe40000000000 */
[----:B------:R-:W-:Y:S02]  /*2290*/  SEL R14, R14, RZ, P0 ;  /* 0x000000ff0e0e7207 */ /* 0x000fe40000000000 */
[----:B------:R-:W-:Y:S01]  /*22a0*/  LOP3.LUT R13, R13, R2, RZ, 0x3c, !PT ;  /* 0x000000020d0d7212 */ /* 0x000fe200078e3cff */
[----:B------:R-:W-:Y:S06]  /*22b0*/  @P2 BRA `(.L_x_35) ;  /* 0xfffffff000a02947 */ /* 0x000fec000383ffff */
[----:B------:R-:W-:Y:S01]  /*22c0*/  UIADD3 UR4, UPT, UPT, UR4, 0x30, URZ ;  /* 0x0000003004047890 */ /* 0x000fe2000fffe0ff */
[----:B------:R-:W-:-:S03]  /*22d0*/  SHF.L.U32 R3, R15, 0x1f, RZ ;  /* 0x0000001f0f037819 */ /* 0x000fc600000006ff */
[----:B------:R-:W-:-:S09]  /*22e0*/  ULEA UR5, UR6, UR4, 0x3 ;  /* 0x0000000406057291 */ /* 0x000fd2000f8e18ff */
[----:B------:R-:W1:Y:S02]  /*22f0*/  SYNCS.PHASECHK.TRANS64.TRYWAIT P0, [UR5], R3 ;  /* 0x00000003ff0075a7 */ /* 0x000e640008001105 */
[----:B-1----:R-:W-:Y:S05]  /*2300*/  @!P0 BRA `(.L_x_36) ;  /* 0x0000006000648947 */ /* 0x002fea0003800000 */
.L_x_113:
[----:B------:R-:W-:-:S04]  /*2310*/  UIADD3 UR6, UPT, UPT, UR6, 0x1, URZ ;  /* 0x0000000106067890 */ /* 0x000fc8000fffe0ff */
[----:B------:R-:W-:-:S04]  /*2320*/  UISETP.NE.AND UP0, UPT, UR6, 0x6, UPT ;  /* 0x000000060600788c */ /* 0x000fc8000bf05270 */
[----:B------:R-:W-:Y:S02]  /*2330*/  USEL UR7, URZ, 0x1, UP0 ;  /* 0x00000001ff077887 */ /* 0x000fe40008000000 */
[----:B------:R-:W-:-:S04]  /*2340*/  USEL UR6, UR6, URZ, UP0 ;  /* 0x000000ff06067287 */ /* 0x000fc80008000000 */
[----:B------:R-:W-:Y:S01]  /*2350*/  ULEA UR5, UR6, UR4, 0x3 ;  /* 0x0000000406057291 */ /* 0x000fe2000f8e18ff */
[----:B------:R-:W-:-:S04]  /*2360*/  LOP3.LUT R2, R15, UR7, RZ, 0x3c, !PT ;  /* 0x000000070f027c12 */ /* 0x000fc8000f8e3cff */
[----:B-1----:R-:W-:-:S04]  /*2370*/  SHF.L.U32 R3, R2, 0x1f, RZ ;  /* 0x0000001f02037819 */ /* 0x002fc800000006ff */
[----:B------:R-:W1:Y:S02]  /*2380*/  SYNCS.PHASECHK.TRANS64.TRYWAIT P0, [UR5], R3 ;  /* 0x00000003ff0075a7 */ /* 0x000e640008001105 */
[----:B-1----:R-:W-:Y:S05]  /*2390*/  @!P0 BRA `(.L_x_37) ;  /* 0x0000006000588947 */ /* 0x002fea0003800000 */
.L_x_115:
        /* <DEDUP_REMOVED lines=9> */
.L_x_117:
        /* <DEDUP_REMOVED lines=9> */
.L_x_119:
        /* <DEDUP_REMOVED lines=9> */
.L_x_121:
[----:B------:R-:W-:-:S04]  /*2550*/  UIADD3 UR6, UPT, UPT, UR6, 0x1, URZ ;  /* 0x0000000106067890 */ /* 0x000fc8000fffe0ff */
[----:B------:R-:W-:-:S04]  /*2560*/  UISETP.NE.AND UP0, UPT, UR6, 0x6, UPT ;  /* 0x000000060600788c */ /* 0x000fc8000bf05270 */
[----:B------:R-:W-:Y:S02]  /*2570*/  USEL UR5, URZ, 0x1, UP0 ;  /* 0x00000001ff057887 */ /* 0x000fe40008000000 */
[----:B------:R-:W-:-:S04]  /*2580*/  USEL UR6, UR6, URZ, UP0 ;  /* 0x000000ff06067287 */ /* 0x000fc80008000000 */
[----:B------:R-:W-:Y:S01]  /*2590*/  ULEA UR6, UR6, UR4, 0x3 ;  /* 0x0000000406067291 */ /* 0x000fe2000f8e18ff */
[----:B-1----:R-:W-:-:S04]  /*25a0*/  LOP3.LUT R3, R2, UR5, RZ, 0x3c, !PT ;  /* 0x0000000502037c12 */ /* 0x002fc8000f8e3cff */
[----:B------:R-:W-:Y:S01]  /*25b0*/  SHF.L.U32 R3, R3, 0x1f, RZ ;  /* 0x0000001f03037819 */ /* 0x000fe200000006ff */
[----:B----4-:R-:W-:-:S07]  /*25c0*/  IMAD.U32 R0, RZ, RZ, UR6 ;  /* 0x00000006ff007e24 */ /* 0x010fce000f8e00ff */
.L_x_41:
[----:B-1----:R1:W2:Y:S02]  /*25d0*/  SYNCS.PHASECHK.TRANS64.TRYWAIT P0, [R0+URZ], R3 ;  /* 0x00000003000075a7 */ /* 0x0022a400080011ff */
[----:B--2---:R-:W-:Y:S05]  /*25e0*/  @!P0 NANOSLEEP.SYNCS 0x989680 ;  /* 0x009896800000895d */ /* 0x004fea0003900000 */
[----:B------:R-:W2:Y:S02]  /*25f0*/  @!P0 SYNCS.PHASECHK.TRANS64 P0, [R0+URZ], R3 ;  /* 0x00000003000085a7 */ /* 0x000ea400080010ff */
[----:B--2---:R-:W-:Y:S05]  /*2600*/  @P0 EXIT ;  /* 0x000000000000094d */ /* 0x004fea0003800000 */
[----:B------:R-:W-:Y:S05]  /*2610*/  BRA `(.L_x_41) ;  /* 0xfffffffc00ec7947 */ /* 0x000fea000383ffff */
.L_x_17:
[----:B------:R-:W-:-:S04]  /*2620*/  UISETP.NE.AND UP1, UPT, UR37, URZ, UPT ;  /* 0x000000ff2500728c */ /* 0x000fc8000bf25270 */
[----:B------:R-:W-:-:S09]  /*2630*/  UISETP.NE.OR UP1, UPT, UR8, 0x1, UP1 ;  /* 0x000000010800788c */ /* 0x000fd20008f25670 */
[----:B------:R-:W-:Y:S05]  /*2640*/  BRA.U UP1, `(.L_x_42) ;  /* 0x0000000501487547 */ /* 0x000fea000b800000 */
[----:B------:R-:W-:Y:S01]  /*2650*/  ISETP.NE.AND P2, PT, R2, RZ, PT ;  /* 0x000000ff0200720c */ /* 0x000fe20003f45270 */
[----:B------:R-:W-:Y:S01]  /*2660*/  IMAD.MOV.U32 R12, RZ, RZ, 0x1 ;  /* 0x00000001ff0c7424 */ /* 0x000fe200078e00ff */
[----:B------:R-:W-:Y:S02]  /*2670*/  CS2R R10, SRZ ;  /* 0x00000000000a7805 */ /* 0x000fe4000001ff00 */
[----:B------:R-:W-:Y:S01]  /*2680*/  CS2R R8, SRZ ;  /* 0x0000000000087805 */ /* 0x000fe2000001ff00 */
[----:B------:R-:W-:Y:S01]  /*2690*/  UMOV UR4, 0x400 ;  /* 0x0000040000047882 */ /* 0x000fe20000000000 */
[----:B------:R-:W-:Y:S01]  /*26a0*/  UMOV UR6, URZ ;  /* 0x000000ff00067c82 */ /* 0x000fe20008000000 */
[----:B------:R-:W-:-:S12]  /*26b0*/  ULEA UR37, UR37, UR4, 0x18 ;  /* 0x0000000425257291 */ /* 0x000fd8000f8ec0ff */
.L_x_46:
[----:B------:R-:W-:Y:S02]  /*26c0*/  LEA R0, R8, UR37, 0x3 ;  /* 0x0000002508007c11 */ /* 0x000fe4000f8e18ff */
[----:B------:R-:W-:-:S03]  /*26d0*/  SHF.L.U32 R5, R9, 0x1f, RZ ;  /* 0x0000001f09057819 */ /* 0x000fc600000006ff */
[----:B------:R-:W-:Y:S01]  /*26e0*/  VIADD R4, R0, 0x100 ;  /* 0x0000010000047836 */ /* 0x000fe20000000000 */
[----:B------:R-:W1:Y:S02]  /*26f0*/  SYNCS.PHASECHK.TRANS64.TRYWAIT P0, [R0+URZ+0xf0], R5 ;  /* 0x0000f005000075a7 */ /* 0x000e6400080011ff */
[----:B-1----:R-:W-:Y:S05]  /*2700*/  @!P0 BRA `(.L_x_43) ;  /* 0x0000005c00dc8947 */ /* 0x002fea0003800000 */
.L_x_122:
[----:B------:R-:W-:Y:S01]  /*2710*/  ULEA UR5, UR6, UR37, 0x3 ;  /* 0x0000002506057291 */ /* 0x000fe2000f8e18ff */
[----:B------:R-:W-:Y:S02]  /*2720*/  PRMT R4, RZ, 0x654, R4 ;  /* 0x00000654ff047816 */ /* 0x000fe40000000004 */
[----:B-1----:R-:W-:Y:S01]  /*2730*/  SHF.L.U32 R5, R12, 0x1f, RZ ;  /* 0x0000001f0c057819 */ /* 0x002fe200000006ff */
[----:B------:R-:W-:Y:S01]  /*2740*/  UIADD3 UR4, UPT, UPT, UR5, 0x90, URZ ;  /* 0x0000009005047890 */ /* 0x000fe2000fffe0ff */
[----:B------:R1:W-:Y:S05]  /*2750*/  SYNCS.ARRIVE.TRANS64.RED.A1T0 RZ, [R4+URZ], RZ ;  /* 0x000000ff04ff79a7 */ /* 0x0003ea00081004ff */
[----:B------:R-:W-:Y:S01]  /*2760*/  IMAD.U32 R7, RZ, RZ, UR4 ;  /* 0x00000004ff077e24 */ /* 0x000fe2000f8e00ff */
[----:B------:R-:W2:Y:S04]  /*2770*/  SYNCS.PHASECHK.TRANS64.TRYWAIT P0, [UR5+0xa0], R5 ;  /* 0x0000a005ff0075a7 */ /* 0x000ea80008001105 */
[----:B------:R-:W-:Y:S01]  /*2780*/  PRMT R6, R2, 0x654, R7 ;  /* 0x0000065402067816 */ /* 0x000fe20000000007 */
[----:B-1----:R-:W-:Y:S01]  /*2790*/  @!P2 IMAD.MOV.U32 R4, RZ, RZ, 0x10 ;  /* 0x00000010ff04a424 */ /* 0x002fe200078e00ff */
[----:B--2---:R-:W-:Y:S06]  /*27a0*/  @!P0 BRA `(.L_x_44) ;  /* 0x0000005c00c88947 */ /* 0x004fec0003800000 */
.L_x_124:
[----:B------:R-:W-:Y:S01]  /*27b0*/  ULEA UR4, UR6, UR37, 0x4 ;  /* 0x0000002506047291 */ /* 0x000fe2000f8e20ff */
[----:B------:R-:W-:Y:S01]  /*27c0*/  SEL R3, R6, R3, !P2 ;  /* 0x0000000306037207 */ /* 0x000fe20005000000 */
[----:B------:R-:W-:Y:S01]  /*27d0*/  UIADD3 UR5, UPT, UPT, UR5, 0x90, URZ ;  /* 0x0000009005057890 */ /* 0x000fe2000fffe0ff */
[----:B-1----:R-:W-:Y:S01]  /*27e0*/  LEA R0, R11, UR37, 0x3 ;  /* 0x000000250b007c11 */ /* 0x002fe2000f8e18ff */
[----:B------:R-:W-:Y:S01]  /*27f0*/  UIADD3 UR4, UPT, UPT, UR4, 0x120, URZ ;  /* 0x0000012004047890 */ /* 0x000fe2000fffe0ff */
[----:B------:R-:W-:Y:S01]  /*2800*/  SHF.L.U32 R5, R10, 0x1f, RZ ;  /* 0x0000001f0a057819 */ /* 0x000fe200000006ff */
[----:B------:R1:W-:Y:S01]  /*2810*/  @!P2 SYNCS.ARRIVE.TRANS64.RED RZ, [R3+URZ], R4 ;  /* 0x0000000403ffa9a7 */ /* 0x0003e200080004ff */
[----:B------:R-:W-:Y:S01]  /*2820*/  UIADD3 UR6, UPT, UPT, UR6, 0x1, URZ ;  /* 0x0000000106067890 */ /* 0x000fe2000fffe0ff */
[----:B------:R-:W-:-:S03]  /*2830*/  VIADD R8, R8, 0x1 ;  /* 0x0000000108087836 */ /* 0x000fc60000000000 */
[----:B------:R-:W-:Y:S02]  /*2840*/  UISETP.NE.AND UP0, UPT, UR6, 0x2, UPT ;  /* 0x000000020600788c */ /* 0x000fe4000bf05270 */
[----:B------:R-:W-:Y:S06]  /*2850*/  UGETNEXTWORKID.BROADCAST [UR4], [UR5] ;  /* 0x00000000040073ca */ /* 0x000fec0008000100 */
[----:B------:R-:W-:Y:S01]  /*2860*/  USEL UR4, URZ, 0x1, UP0 ;  /* 0x00000001ff047887 */ /* 0x000fe20008000000 */
[----:B------:R-:W-:Y:S01]  /*2870*/  ISETP.NE.AND P0, PT, R8, 0x2, PT ;  /* 0x000000020800780c */ /* 0x000fe20003f05270 */
[----:B------:R-:W-:Y:S01]  /*2880*/  USEL UR6, UR6, URZ, UP0 ;  /* 0x000000ff06067287 */ /* 0x000fe20008000000 */
[----:B------:R-:W2:Y:S03]  /*2890*/  SYNCS.PHASECHK.TRANS64.TRYWAIT P1, [R0+URZ+0x90], R5 ;  /* 0x00009005000075a7 */ /* 0x000ea600080211ff */
[----:B------:R-:W-:Y:S01]  /*28a0*/  LOP3.LUT R12, R12, UR4, RZ, 0x3c, !PT ;  /* 0x000000040c0c7c12 */ /* 0x000fe2000f8e3cff */
[----:B-12---:R-:W-:Y:S07]  /*28b0*/  @!P1 BRA `(.L_x_45) ;  /* 0x0000005c009c9947 */ /* 0x006fee0003800000 */
.L_x_125:
[C---:B------:R-:W-:Y:S01]  /*28c0*/  LEA R4, R11.reuse, UR37, 0x4 ;  /* 0x000000250b047c11 */ /* 0x040fe2000f8e20ff */
[----:B-1----:R-:W-:Y:S01]  /*28d0*/  VIADD R0, R0, 0xa0 ;  /* 0x000000a000007836 */ /* 0x002fe20000000000 */
[----:B------:R-:W-:Y:S01]  /*28e0*/  SEL R8, R8, RZ, P0 ;  /* 0x000000ff08087207 */ /* 0x000fe20000000000 */
[----:B------:R-:W-:-:S03]  /*28f0*/  VIADD R11, R11, 0x1 ;  /* 0x000000010b0b7836 */ /* 0x000fc60000000000 */
[----:B------:R-:W1:Y:S01]  /*2900*/  LDS.128 R4, [R4+0x120] ;  /* 0x0001200004047984 */ /* 0x000e620000000c00 */
[----:B------:R-:W-:Y:S02]  /*2910*/  PRMT R0, RZ, 0x654, R0 ;  /* 0x00000654ff007816 */ /* 0x000fe40000000000 */
[C---:B------:R-:W-:Y:S01]  /*2920*/  ISETP.NE.AND P1, PT, R11.reuse, 0x2, PT ;  /* 0x000000020b00780c */ /* 0x040fe20003f25270 */
[----:B------:R-:W-:Y:S01]  /*2930*/  @!PT LDS RZ, [RZ] ;  /* 0x00000000fffff984 */ /* 0x000fe20000000800 */
[----:B------:R-:W-:Y:S01]  /*2940*/  @!PT LDS RZ, [RZ] ;  /* 0x00000000fffff984 */ /* 0x000fe20000000800 */
[----:B------:R-:W-:Y:S01]  /*2950*/  @!PT LDS RZ, [RZ] ;  /* 0x00000000fffff984 */ /* 0x000fe20000000800 */
[----:B------:R-:W-:Y:S01]  /*2960*/  @!PT LDS RZ, [RZ] ;  /* 0x00000000fffff984 */ /* 0x000fe20000000800 */
[----:B------:R2:W-:Y:S06]  /*2970*/  MEMBAR.ALL.CTA ;  /* 0x0000000000007992 */ /* 0x0005ec0000008000 */
[----:B--2---:R-:W2:Y:S01]  /*2980*/  FENCE.VIEW.ASYNC.S ;  /* 0x00000000000073c6 */ /* 0x004ea20000000000 */
[----:B------:R-:W-:Y:S01]  /*2990*/  SEL R11, R11, RZ, P1 ;  /* 0x000000ff0b0b7207 */ /* 0x000fe20000800000 */
[----:B--2---:R2:W-:Y:S01]  /*29a0*/  SYNCS.ARRIVE.TRANS64.RED.A1T0 RZ, [R0+URZ], RZ ;  /* 0x000000ff00ff79a7 */ /* 0x0045e200081004ff */
[----:B-1----:R-:W-:-:S02]  /*29b0*/  LOP3.LUT P3, RZ, R6, 0x1, RZ, 0xc0, !PT ;  /* 0x0000000106ff7812 */ /* 0x002fc4000786c0ff */
[----:B------:R-:W-:-:S04]  /*29c0*/  SEL R5, RZ, 0x1, P1 ;  /* 0x00000001ff057807 */ /* 0x000fc80000800000 */
[----:B------:R-:W-:Y:S02]  /*29d0*/  LOP3.LUT R10, R10, R5, RZ, 0x3c, !PT ;  /* 0x000000050a0a7212 */ /* 0x000fe400078e3cff */
[----:B--2---:R-:W-:-:S04]  /*29e0*/  SEL R0, RZ, 0x1, P0 ;  /* 0x00000001ff007807 */ /* 0x004fc80000000000 */
[----:B------:R-:W-:Y:S01]  /*29f0*/  LOP3.LUT R9, R9, R0, RZ, 0x3c, !PT ;  /* 0x0000000009097212 */ /* 0x000fe200078e3cff */
[----:B------:R-:W-:Y:S06]  /*2a00*/  @P3 BRA `(.L_x_46) ;  /* 0xfffffffc002c3947 */ /* 0x000fec000383ffff */
[----:B------:R-:W-:Y:S01]  /*2a10*/  ULEA UR5, UR6, UR37, 0x3 ;  /* 0x0000002506057291 */ /* 0x000fe2000f8e18ff */
[----:B------:R-:W-:-:S08]  /*2a20*/  SHF.L.U32 R3, R12, 0x1f, RZ ;  /* 0x0000001f0c037819 */ /* 0x000fd000000006ff */
[----:B------:R-:W1:Y:S02]  /*2a30*/  SYNCS.PHASECHK.TRANS64 P0, [UR5+0xa0], R3 ;  /* 0x0000a003ff0075a7 */ /* 0x000e640008001005 */
[----:B-1----:R-:W-:Y:S05]  /*2a40*/  @P0 BRA `(.L_x_47) ;  /* 0x0000000000080947 */ /* 0x002fea0003800000 */
[----:B------:R-:W1:Y:S02]  /*2a50*/  SYNCS.PHASECHK.TRANS64.TRYWAIT P0, [UR5+0xa0], R3 ;  /* 0x0000a003ff0075a7 */ /* 0x000e640008001105 */
[----:B-1----:R-:W-:Y:S05]  /*2a60*/  @!P0 BRA `(.L_x_48) ;  /* 0x0000005c00448947 */ /* 0x002fea0003800000 */
.L_x_47:
[----:B------:R-:W-:-:S04]  /*2a70*/  UIADD3 UR4, UPT, UPT, UR6, 0x1, URZ ;  /* 0x0000000106047890 */ /* 0x000fc8000fffe0ff */
[----:B------:R-:W-:-:S04]  /*2a80*/  UISETP.NE.AND UP0, UPT, UR4, 0x2, UPT ;  /* 0x000000020400788c */ /* 0x000fc8000bf05270 */
[----:B------:R-:W-:Y:S02]  /*2a90*/  USEL UR7, URZ, 0x1, UP0 ;  /* 0x00000001ff077887 */ /* 0x000fe40008000000 */
[----:B------:R-:W-:-:S04]  /*2aa0*/  USEL UR4, UR4, URZ, UP0 ;  /* 0x000000ff04047287 */ /* 0x000fc80008000000 */
[----:B------:R-:W-:Y:S01]  /*2ab0*/  ULEA UR4, UR4, UR37, 0x3 ;  /* 0x0000002504047291 */ /* 0x000fe2000f8e18ff */
[----:B-1----:R-:W-:-:S04]  /*2ac0*/  LOP3.LUT R3, R12, UR7, RZ, 0x3c, !PT ;  /* 0x000000070c037c12 */ /* 0x002fc8000f8e3cff */
[----:B------:R-:W-:-:S04]  /*2ad0*/  SHF.L.U32 R0, R3, 0x1f, RZ ;  /* 0x0000001f03007819 */ /* 0x000fc800000006ff */
[----:B------:R-:W1:Y:S02]  /*2ae0*/  SYNCS.PHASECHK.TRANS64 P0, [UR4+0xa0], R0 ;  /* 0x0000a000ff0075a7 */ /* 0x000e640008001004 */
[----:B-1----:R-:W-:Y:S05]  /*2af0*/  @P0 EXIT ;  /* 0x000000000000094d */ /* 0x002fea0003800000 */
[----:B------:R-:W-:Y:S02]  /*2b00*/  SHF.L.U32 R3, R3, 0x1f, RZ ;  /* 0x0000001f03037819 */ /* 0x000fe400000006ff */
[----:B------:R-:W-:-:S07]  /*2b10*/  MOV R0, UR4 ;  /* 0x0000000400007c02 */ /* 0x000fce0008000f00 */
.L_x_49:
[----:B-1----:R1:W2:Y:S02]  /*2b20*/  SYNCS.PHASECHK.TRANS64.TRYWAIT P0, [R0+URZ+0xa0], R3 ;  /* 0x0000a003000075a7 */ /* 0x0022a400080011ff */
[----:B--2---:R-:W-:Y:S05]  /*2b30*/  @!P0 NANOSLEEP.SYNCS 0x989680 ;  /* 0x009896800000895d */ /* 0x004fea0003900000 */
[----:B------:R-:W2:Y:S02]  /*2b40*/  @!P0 SYNCS.PHASECHK.TRANS64 P0, [R0+URZ+0xa0], R3 ;  /* 0x0000a003000085a7 */ /* 0x000ea400080010ff */
[----:B--2---:R-:W-:Y:S05]  /*2b50*/  @P0 EXIT ;  /* 0x000000000000094d */ /* 0x004fea0003800000 */
[----:B------:R-:W-:Y:S05]  /*2b60*/  BRA `(.L_x_49) ;  /* 0xfffffffc00ec7947 */ /* 0x000fea000383ffff */
.L_x_42:
[----:B------:R-:W-:-:S09]  /*2b70*/  UISETP.NE.AND UP1, UPT, UR8, URZ, UPT ;  /* 0x000000ff0800728c */ /* 0x000fd2000bf25270 */
[----:B------:R-:W-:Y:S05]  /*2b80*/  BRA.U UP1, `(.L_x_50) ;  /* 0x0000000d01b07547 */ /* 0x000fea000b800000 */
[----:B------:R-:W-:Y:S01]  /*2b90*/  UMOV UR4, 0x40 ;  /* 0x0000004000047882 */ /* 0x000fe20000000000 */
[----:B------:R-:W-:Y:S01]  /*2ba0*/  NOP ;  /* 0x0000000000007918 */ /* 0x000fe20000000000 */
[----:B------:R-:W-:Y:S01]  /*2bb0*/  ULEA UR4, UR37, UR4, 0x18 ;  /* 0x0000000425047291 */ /* 0x000fe2000f8ec0ff */
[----:B------:R-:W-:Y:S02]  /*2bc0*/  UMOV UR5, 0x400 ;  /* 0x0000040000057882 */ /* 0x000fe40000000000 */
[----:B------:R-:W-:-:S06]  /*2bd0*/  ULEA UR37, UR37, UR5, 0x18 ;  /* 0x0000000525257291 */ /* 0x000fcc000f8ec0ff */
[----:B------:R-:W1:Y:S02]  /*2be0*/  LDS.U8 R0, [UR4+0x1c] ;  /* 0x00001c04ff007984 */ /* 0x000e640008000000 */
[----:B-1----:R-:W-:-:S13]  /*2bf0*/  ISETP.NE.AND P0, PT, R0, RZ, PT ;  /* 0x000000ff0000720c */ /* 0x002fda0003f05270 */
[----:B------:R-:W-:Y:S05]  /*2c00*/  @P0 BRA `(.L_x_51) ;  /* 0x0000000000580947 */ /* 0x000fea0003800000 */
[----:B------:R-:W-:-:S13]  /*2c10*/  ELECT P0, URZ, PT ;  /* 0x0000000000ff782f */ /* 0x000fda0003800000 */
[----:B------:R-:W-:Y:S05]  /*2c20*/  @!P0 BRA `(.L_x_52) ;  /* 0x0000000000608947 */ /* 0x000fea0003800000 */
[----:B------:R-:W-:Y:S01]  /*2c30*/  UMOV UR5, 0x10 ;  /* 0x0000001000057882 */ /* 0x000fe20000000000 */
[----:B------:R-:W-:Y:S01]  /*2c40*/  HFMA2 R0, -RZ, RZ, 0, 5.9604644775390625e-08 ;  /* 0x00000001ff007431 */ /* 0x000fe200000001ff */
[----:B------:R-:W-:-:S03]  /*2c50*/  MOV R2, 0xffff ;  /* 0x0000ffff00027802 */ /* 0x000fc60000000f00 */
[----:B------:R-:W-:Y:S04]  /*2c60*/  DEPBAR.LE SB1, 0x36 ;  /* 0x00009d800000791a */ /* 0x000fe80000000000 */
[----:B------:R-:W1:Y:S02]  /*2c70*/  UTCATOMSWS.FIND_AND_SET.ALIGN UP0, UR5, UR5 ;  /* 0x00000005000575e3 */ /* 0x000e640008000800 */
[----:B-1----:R-:W-:Y:S01]  /*2c80*/  MOV R3, UR5 ;  /* 0x0000000500037c02 */ /* 0x002fe20008000f00 */
[----:B------:R-:W-:Y:S06]  /*2c90*/  BRA.U UP0, `(.L_x_53) ;  /* 0x0000000100187547 */ /* 0x000fec000b800000 */
.L_x_54:
[----:B------:R-:W-:Y:S05]  /*2ca0*/  NANOSLEEP 0x64 ;  /* 0x000000640000795d */ /* 0x000fea0003800000 */
[----:B------:R-:W-:-:S05]  /*2cb0*/  UMOV UR5, 0x10 ;  /* 0x0000001000057882 */ /* 0x000fca0000000000 */
[----:B------:R-:W-:Y:S04]  /*2cc0*/  DEPBAR.LE SB1, 0x36 ;  /* 0x00009d800000791a */ /* 0x000fe80000000000 */
[----:B------:R-:W1:Y:S02]  /*2cd0*/  UTCATOMSWS.FIND_AND_SET.ALIGN UP0, UR5, UR5 ;  /* 0x00000005000575e3 */ /* 0x000e640008000800 */
[----:B-1----:R-:W-:Y:S01]  /*2ce0*/  MOV R3, UR5 ;  /* 0x0000000500037c02 */ /* 0x002fe20008000f00 */
[----:B------:R-:W-:Y:S05]  /*2cf0*/  BRA.U !UP0, `(.L_x_54) ;  /* 0xfffffffd08e87547 */ /* 0x000fea000b83ffff */
.L_x_53:
[-C--:B------:R-:W-:Y:S02]  /*2d00*/  SHF.L.U32 R2, R2, R3.reuse, RZ ;  /* 0x0000000302027219 */ /* 0x080fe400000006ff */
[----:B------:R-:W-:Y:S01]  /*2d10*/  SHF.L.U32 R0, R0, R3, RZ ;  /* 0x0000000300007219 */ /* 0x000fe200000006ff */
[----:B------:R-:W-:Y:S02]  /*2d20*/  IMAD.SHL.U32 R3, R3, 0x20, RZ ;  /* 0x0000002003037824 */ /* 0x000fe400078e00ff */
[----:B------:R1:W-:Y:S04]  /*2d30*/  ATOMS.OR RZ, [UR4+0x14], R2 ;  /* 0x00001402ffff798c */ /* 0x0003e8000b000004 */
[----:B------:R1:W-:Y:S04]  /*2d40*/  ATOMS.OR RZ, [UR4+0x18], R0 ;  /* 0x00001800ffff798c */ /* 0x0003e8000b000004 */
[----:B------:R1:W-:Y:S01]  /*2d50*/  STS [UR37+0x140], R3 ;  /* 0x00014003ff007988 */ /* 0x0003e20008000825 */
[----:B------:R-:W-:Y:S05]  /*2d60*/  BRA `(.L_x_52) ;  /* 0x0000000000107947 */ /* 0x000fea0003800000 */
.L_x_51:
[----:B------:R-:W-:Y:S02]  /*2d70*/  MOV R0, 0xffffffff ;  /* 0xffffffff00007802 */ /* 0x000fe40000000f00 */
[----:B------:R-:W-:-:S03]  /*2d80*/  MOV R2, 0x2db0 ;  /* 0x00002db000027802 */ /* 0x000fc60000000f00 */
[----:B------:R1:W-:Y:S04]  /*2d90*/  STS [UR37+0x140], R0 ;  /* 0x00014000ff007988 */ /* 0x0003e80008000825 */
[----:B-1-3-5:R-:W-:Y:S05]  /*2da0*/  CALL.REL.NOINC `($__internal_1_$__cuda_sm10x_tcgen05_guardrail_trap_phase_invalid_during_alloc) ;  /* 0x0000006000007944 */ /* 0x02afea0003c00000 */
.L_x_52:
[----:B------:R-:W-:Y:S05]  /*2db0*/  WARPSYNC.ALL ;  /* 0x0000000000007948 */ /* 0x000fea0003800000 */
[----:B------:R-:W2:Y:S01]  /*2dc0*/  S2UR UR5, SR_CgaCtaId ;  /* 0x00000000000579c3 */ /* 0x000ea20000008800 */
[----:B------:R-:W-:Y:S01]  /*2dd0*/  UMOV UR4, 0x400 ;  /* 0x0000040000047882 */ /* 0x000fe20000000000 */
[----:B------:R-:W-:-:S06]  /*2de0*/  NOP ;  /* 0x0000000000007918 */ /* 0x000fcc0000000000 */
[----:B------:R-:W-:Y:S06]  /*2df0*/  BAR.ARV 0x6, 0xa0 ;  /* 0x0182800000007b1d */ /* 0x000fec0000002000 */
[----:B------:R-:W4:Y:S01]  /*2e00*/  LDCU UR7, c[0x0][0x38c] ;  /* 0x00007180ff0777ac */ /* 0x000f220008000800 */
[----:B------:R-:W-:Y:S01]  /*2e10*/  IMAD.MOV.U32 R11, RZ, RZ, 0x1 ;  /* 0x00000001ff0b7424 */ /* 0x000fe200078e00ff */
[----:B------:R-:W-:Y:S01]  /*2e20*/  CS2R R8, SRZ ;  /* 0x0000000000087805 */ /* 0x000fe2000001ff00 */
[----:B------:R-:W-:Y:S01]  /*2e30*/  IMAD.MOV.U32 R10, RZ, RZ, RZ ;  /* 0x000000ffff0a7224 */ /* 0x000fe200078e00ff */
[----:B------:R-:W3:Y:S01]  /*2e40*/  LDCU UR6, c[0x0][0x38c] ;  /* 0x00007180ff0677ac */ /* 0x000ee20008000800 */
[----:B------:R-:W-:Y:S01]  /*2e50*/  UMOV UR14, URZ ;  /* 0x000000ff000e7c82 */ /* 0x000fe20008000000 */
[----:B------:R-:W-:Y:S01]  /*2e60*/  UMOV UR13, URZ ;  /* 0x000000ff000d7c82 */ /* 0x000fe20008000000 */
[----:B--2---:R-:W-:Y:S01]  /*2e70*/  ULEA UR5, UR5, UR4, 0x18 ;  /* 0x0000000405057291 */ /* 0x004fe2000f8ec0ff */
[----:B------:R-:W-:Y:S01]  /*2e80*/  UMOV UR24, 0x0 ;  /* 0x0000000000187882 */ /* 0x000fe20000000000 */
[----:B------:R-:W-:-:S02]  /*2e90*/  UMOV UR25, 0x8208010 ;  /* 0x0820801000197882 */ /* 0x000fc40000000000 */
[----:B------:R-:W-:Y:S02]  /*2ea0*/  UIADD3 UR10, UPT, UPT, UR5, 0x20400, URZ ;  /* 0x00020400050a7890 */ /* 0x000fe4000fffe0ff */
[----:B------:R-:W-:Y:S02]  /*2eb0*/  UIADD3 UR15, UPT, UPT, UR5, 0x8400, URZ ;  /* 0x00008400050f7890 */ /* 0x000fe4000fffe0ff */
[----:B----4-:R-:W-:Y:S01]  /*2ec0*/  UIADD3 UR7, UPT, UPT, UR7, 0x7f, URZ ;  /* 0x0000007f07077890 */ /* 0x010fe2000fffe0ff */
[----:B-1----:R-:W1:Y:S01]  /*2ed0*/  LDS R0, [UR5+0x140] ;  /* 0x00014005ff007984 */ /* 0x002e620008000800 */
[----:B------:R-:W-:Y:S02]  /*2ee0*/  USHF.R.U32.HI UR10, URZ, 0x4, UR10 ;  /* 0x00000004ff0a7899 */ /* 0x000fe4000801160a */
[----:B------:R-:W-:Y:S02]  /*2ef0*/  USHF.R.S32.HI UR4, URZ, 0x1f, UR7 ;  /* 0x0000001fff047899 */ /* 0x000fe40008011407 */
[----:B------:R-:W-:-:S02]  /*2f00*/  USHF.R.U32.HI UR15, URZ, 0x4, UR15 ;  /* 0x00000004ff0f7899 */ /* 0x000fc4000801160f */
[----:B------:R-:W-:Y:S02]  /*2f10*/  ULEA.HI UR4, UR4, UR7, URZ, 0x7 ;  /* 0x0000000704047291 */ /* 0x000fe4000f8f38ff */
[----:B------:R-:W-:Y:S02]  /*2f20*/  ULOP3.LUT UR10, UR10, 0x3fff, URZ, 0xc0, !UPT ;  /* 0x00003fff0a0a7892 */ /* 0x000fe4000f8ec0ff */
[----:B------:R-:W-:Y:S01]  /*2f30*/  USHF.R.S32.HI UR4, URZ, 0x7, UR4 ;  /* 0x00000007ff047899 */ /* 0x000fe20008011404 */
[----:B------:R-:W-:Y:S01]  /*2f40*/  UMOV UR22, 0x0 ;  /* 0x0000000000167882 */ /* 0x000fe20000000000 */
[----:B------:R-:W-:Y:S02]  /*2f50*/  UMOV UR23, 0x8208010 ;  /* 0x0820801000177882 */ /* 0x000fe40000000000 */
[----:B------:R-:W-:Y:S02]  /*2f60*/  UISETP.LT.AND UP0, UPT, UR4, 0x1, UPT ;  /* 0x000000010400788c */ /* 0x000fe4000bf01270 */
[----:B------:R-:W-:-:S02]  /*2f70*/  ULOP3.LUT UR15, UR15, 0x3fff, URZ, 0xc0, !UPT ;  /* 0x00003fff0f0f7892 */ /* 0x000fc4000f8ec0ff */
[----:B------:R-:W-:Y:S02]  /*2f80*/  USEL UR9, UR4, 0x1, !UP0 ;  /* 0x0000000104097887 */ /* 0x000fe4000c000000 */
[----:B------:R-:W-:Y:S02]  /*2f90*/  ULOP3.LUT UR10, UR10, 0x10000, URZ, 0xfc, !UPT ;  /* 0x000100000a0a7892 */ /* 0x000fe4000f8efcff */
[----:B------:R-:W-:Y:S02]  /*2fa0*/  UIADD3 UR9, UPT, UPT, -UR9, URZ, URZ ;  /* 0x000000ff09097290 */ /* 0x000fe4000fffe1ff */
[----:B---3--:R-:W-:Y:S01]  /*2fb0*/  UISETP.GE.AND UP3, UPT, UR6, 0x1, UPT ;  /* 0x000000010600788c */ /* 0x008fe2000bf66270 */
[----:B------:R-:W-:Y:S01]  /*2fc0*/  UMOV UR20, 0x0 ;  /* 0x0000000000147882 */ /* 0x000fe20000000000 */
[----:B------:R-:W-:Y:S01]  /*2fd0*/  UMOV UR21, 0x8208010 ;  /* 0x0820801000157882 */ /* 0x000fe20000000000 */
[----:B------:R-:W-:Y:S01]  /*2fe0*/  UMOV UR18, 0x0 ;  /* 0x0000000000127882 */ /* 0x000fe20000000000 */
[----:B------:R-:W-:Y:S01]  /*2ff0*/  UMOV UR19, 0x8208010 ;  /* 0x0820801000137882 */ /* 0x000fe20000000000 */
[----:B-1----:R-:W-:-:S15]  /*3000*/  R2UR UR16, R0 ;  /* 0x00000000001072ca */ /* 0x002fde00000e0000 */
.L_x_61:
[----:B------:R-:W-:Y:S02]  /*3010*/  LEA R0, R10, UR5, 0x3 ;  /* 0x000000050a007c11 */ /* 0x000fe4000f8e18ff */
[----:B------:R-:W-:Y:S02]  /*3020*/  SHF.L.U32 R5, R9, 0x1f, RZ ;  /* 0x0000001f09057819 */ /* 0x000fe400000006ff */
[----:B------:R-:W-:Y:S01]  /*3030*/  PLOP3.LUT P0, PT, PT, PT, UP3, 0x80, 0x8 ;  /* 0x000000000008781c */ /* 0x000fe20003f0f038 */
[----:B------:R-:W-:Y:S01]  /*3040*/  VIADD R3, R0, 0xa0 ;  /* 0x000000a000037836 */ /* 0x000fe20000000000 */
[----:B-1----:R-:W1:Y:S02]  /*3050*/  SYNCS.PHASECHK.TRANS64.TRYWAIT P1, [R0+URZ+0x90], R5 ;  /* 0x00009005000075a7 */ /* 0x002e6400080211ff */
[----:B-1-3--:R-:W-:Y:S09]  /*3060*/  @!P1 BRA `(.L_x_55) ;  /* 0x0000005400dc9947 */ /* 0x00aff20003800000 */
.L_x_127:
[----:B------:R-:W-:Y:S01]  /*3070*/  LEA R4, R10, UR5, 0x4 ;  /* 0x000000050a047c11 */ /* 0x000fe2000f8e20ff */
[----:B------:R-:W-:Y:S01]  /*3080*/  @UP3 ULEA UR6, UR13, UR5, 0x3 ;  /* 0x000000050d063291 */ /* 0x000fe2000f8e18ff */
[----:B------:R-:W-:Y:S01]  /*3090*/  PLOP3.LUT P2, PT, PT, PT, PT, 0x80, 0x8 ;  /* 0x000000000008781c */ /* 0x000fe20003f4f070 */
[----:B------:R-:W-:Y:S01]  /*30a0*/  ULEA UR7, UR14, UR5, 0x3 ;  /* 0x000000050e077291 */ /* 0x000fe2000f8e18ff */
[----:B------:R-:W-:Y:S01]  /*30b0*/  PRMT R3, RZ, 0x654, R3 ;  /* 0x00000654ff037816 */ /* 0x000fe20000000003 */
[----:B------:R-:W-:Y:S01]  /*30c0*/  ULEA UR8, UR14, UR16, 0x7 ;  /* 0x000000100e087291 */ /* 0x000fe2000f8e38ff */
[----:B-1----:R-:W1:Y:S01]  /*30d0*/  LDS.128 R4, [R4+0x120] ;  /* 0x0001200004047984 */ /* 0x002e620000000c00 */
[----:B------:R-:W-:Y:S02]  /*30e0*/  @P0 SHF.L.U32 R2, R8, 0x1f, RZ ;  /* 0x0000001f08020819 */ /* 0x000fe400000006ff */
[----:B------:R-:W-:Y:S01]  /*30f0*/  SHF.L.U32 R0, R11, 0x1f, RZ ;  /* 0x0000001f0b007819 */ /* 0x000fe200000006ff */
[----:B------:R-:W-:Y:S01]  /*3100*/  @!PT LDS RZ, [RZ] ;  /* 0x00000000fffff984 */ /* 0x000fe20000000800 */
[----:B------:R-:W-:Y:S01]  /*3110*/  @!PT LDS RZ, [RZ] ;  /* 0x00000000fffff984 */ /* 0x000fe20000000800 */
[----:B------:R-:W-:Y:S01]  /*3120*/  @!PT LDS RZ, [RZ] ;  /* 0x00000000fffff984 */ /* 0x000fe20000000800 */
[----:B------:R-:W-:Y:S01]  /*3130*/  @!PT LDS RZ, [RZ] ;  /* 0x00000000fffff984 */ /* 0x000fe20000000800 */
[----:B------:R2:W-:Y:S06]  /*3140*/  MEMBAR.ALL.CTA ;  /* 0x0000000000007992 */ /* 0x0005ec0000008000 */
[----:B--2---:R-:W2:Y:S02]  /*3150*/  FENCE.VIEW.ASYNC.S ;  /* 0x00000000000073c6 */ /* 0x004ea40000000000 */
[----:B--2---:R2:W-:Y:S01]  /*3160*/  SYNCS.ARRIVE.TRANS64.RED.A1T0 RZ, [R3+URZ], RZ ;  /* 0x000000ff03ff79a7 */ /* 0x0045e200081004ff */
[----:B------:R2:W3:Y:S01]  /*3170*/  @P0 SYNCS.PHASECHK.TRANS64.TRYWAIT P2, [UR6], R2 ;  /* 0x00000002ff0005a7 */ /* 0x0004e20008041106 */
[----:B-1----:R-:W-:Y:S01]  /*3180*/  LOP3.LUT P1, RZ, R6, 0x1, RZ, 0xc0, !PT ;  /* 0x0000000106ff7812 */ /* 0x002fe2000782c0ff */
[----:B------:R-:W1:Y:S02]  /*3190*/  SYNCS.PHASECHK.TRANS64.TRYWAIT P0, [UR7+0xd0], R0 ;  /* 0x0000d000ff0075a7 */ /* 0x000e640008001107 */
[----:B-123--:R-:W-:Y:S10]  /*31a0*/  @!P0 BRA `(.L_x_56) ;  /* 0x0000005400a08947 */ /* 0x00eff40003800000 */
.L_x_129:
[----:B------:R-:W-:Y:S01]  /*31b0*/  IADD3 R10, PT, PT, R10, 0x1, RZ ;  /* 0x000000010a0a7810 */ /* 0x000fe20007ffe0ff */
[----:B------:R-:W-:Y:S06]  /*31c0*/  BRA.U !UP3, `(.L_x_57) ;  /* 0x000000010bc07547 */ /* 0x000fec000b800000 */
[----:B------:R-:W-:Y:S01]  /*31d0*/  UPLOP3.LUT UP4, UPT, UPT, UPT, UPT, 0x40, 0x4 ;  /* 0x000000000004789c */ /* 0x000fe20003f8e870 */
[----:B------:R-:W-:Y:S01]  /*31e0*/  UMOV UR12, UR9 ;  /* 0x00000009000c7c82 */ /* 0x000fe20008000000 */
[----:B------:R-:W-:Y:S01]  /*31f0*/  UMOV UR11, UR4 ;  /* 0x00000004000b7c82 */ /* 0x000fe20008000000 */
[----:B------:R-:W-:-:S08]  /*3200*/  UMOV UR17, UR13 ;  /* 0x0000000d00117c82 */ /* 0x000fd00008000000 */
.L_x_60:
[----:B------:R-:W-:Y:S02]  /*3210*/  UIADD3 UR12, UPT, UPT, UR12, 0x1, URZ ;  /* 0x000000010c0c7890 */ /* 0x000fe4000fffe0ff */
[----:B--2---:R-:W-:Y:S02]  /*3220*/  ULEA UR6, UR17, UR5, 0x3 ;  /* 0x0000000511067291 */ /* 0x004fe4000f8e18ff */
[----:B------:R-:W-:Y:S01]  /*3230*/  UISETP.NE.AND UP0, UPT, UR12, URZ, UPT ;  /* 0x000000ff0c00728c */ /* 0x000fe2000bf05270 */
[----:B---3--:R-:W-:Y:S10]  /*3240*/  @P2 BRA `(.L_x_58) ;  /* 0x00000000000c2947 */ /* 0x008ff40003800000 */
[----:B-1----:R-:W-:Y:S04]  /*3250*/  SHF.L.U32 R3, R8, 0x1f, RZ ;  /* 0x0000001f08037819 */ /* 0x002fe800000006ff */
[----:B------:R-:W1:Y:S02]  /*3260*/  SYNCS.PHASECHK.TRANS64.TRYWAIT P0, [UR6], R3 ;  /* 0x00000003ff0075a7 */ /* 0x000e640008001106 */
[----:B-1----:R-:W-:Y:S05]  /*3270*/  @!P0 BRA `(.L_x_59) ;  /* 0x0000005400848947 */ /* 0x002fea0003800000 */
.L_x_58:
[----:B------:R-:W-:Y:S01]  /*3280*/  UISETP.NE.AND UP1, UPT, UR11, 0x1, UPT ;  /* 0x000000010b00788c */ /* 0x000fe2000bf25270 */
[----:B------:R-:W-:Y:S01]  /*3290*/  PLOP3.LUT P2, PT, PT, PT, PT, 0x80, 0x8 ;  /* 0x000000000008781c */ /* 0x000fe20003f4f070 */
[----:B------:R-:W-:Y:S02]  /*32a0*/  UIADD3 UR13, UPT, UPT, UR17, 0x1, URZ ;  /* 0x00000001110d7890 */ /* 0x000fe4000fffe0ff */
[----:B------:R-:W-:Y:S02]  /*32b0*/  ULEA UR28, UR17, UR15, 0xa ;  /* 0x0000000f111c7291 */ /* 0x000fe4000f8e50ff */
[----:B------:R-:W-:Y:S01]  /*32c0*/  UISETP.NE.AND UP2, UPT, UR13, 0x6, UPT ;  /* 0x000000060d00788c */ /* 0x000fe2000bf45270 */
[----:B------:R-:W-:Y:S01]  /*32d0*/  PLOP3.LUT P0, PT, PT, PT, UP1, 0x80, 0x8 ;  /* 0x000000000008781c */ /* 0x000fe20003f0f018 */
[----:B------:R-:W-:Y:S02]  /*32e0*/  UIADD3 UR40, UPT, UPT, UR28, 0x100, URZ ;  /* 0x000001001c287890 */ /* 0x000fe4000fffe0ff */
[----:B------:R-:W-:Y:S02]  /*32f0*/  USEL UR27, URZ, 0x1, UP2 ;  /* 0x00000001ff1b7887 */ /* 0x000fe40009000000 */
[----:B------:R-:W-:Y:S02]  /*3300*/  USEL UR13, UR13, URZ, UP2 ;  /* 0x000000ff0d0d7287 */ /* 0x000fe40009000000 */
[----:B------:R-:W-:Y:S02]  /*3310*/  UIADD3 UR36, UPT, UPT, UR28, 0x200, URZ ;  /* 0x000002001c247890 */ /* 0x000fe4000fffe0ff */
[----:B------:R-:W-:Y:S01]  /*3320*/  @UP1 ULEA UR26, UR13, UR5, 0x3 ;  /* 0x000000050d1a1291 */ /* 0x000fe2000f8e18ff */
[----:B------:R-:W-:Y:S01]  /*3330*/  LOP3.LUT R8, R8, UR27, RZ, 0x3c, !PT ;  /* 0x0000001b08087c12 */ /* 0x000fe2000f8e3cff */
[----:B------:R-:W-:Y:S02]  /*3340*/  UIADD3 UR32, UPT, UPT, UR28, 0x300, URZ ;  /* 0x000003001c207890 */ /* 0x000fe4000fffe0ff */
[----:B------:R-:W-:Y:S01]  /*3350*/  UIADD3 UR6, UPT, UPT, UR6, 0x30, URZ ;  /* 0x0000003006067890 */ /* 0x000fe2000fffe0ff */
[----:B-1----:R-:W-:Y:S01]  /*3360*/  @P0 SHF.L.U32 R0, R8, 0x1f, RZ ;  /* 0x0000001f08000819 */ /* 0x002fe200000006ff */
[----:B------:R-:W-:Y:S01]  /*3370*/  UIADD3 UR11, UPT, UPT, UR11, -0x1, URZ ;  /* 0xffffffff0b0b7890 */ /* 0x000fe2000fffe0ff */
[----:B------:R-:W-:Y:S02]  /*3380*/  UMOV UR29, 0x40004040 ;  /* 0x40004040001d7882 */ /* 0x000fe40000000000 */
[----:B------:R2:W3:Y:S01]  /*3390*/  @P0 SYNCS.PHASECHK.TRANS64.TRYWAIT P2, [UR26], R0 ;  /* 0x00000000ff0005a7 */ /* 0x0004e2000804111a */
[----:B------:R-:W-:Y:S01]  /*33a0*/  ULEA UR26, UR17, UR10, 0xa ;  /* 0x0000000a111a7291 */ /* 0x000fe2000f8e50ff */
[----:B------:R-:W-:Y:S01]  /*33b0*/  UMOV UR27, 0x40004040 ;  /* 0x40004040001b7882 */ /* 0x000fe20000000000 */
[----:B------:R-:W-:Y:S02]  /*33c0*/  UMOV UR41, 0x40004040 ;  /* 0x4000404000297882 */ /* 0x000fe40000000000 */
[----:B------:R-:W-:Y:S02]  /*33d0*/  UIADD3 UR38, UPT, UPT, UR26, 0x2, URZ ;  /* 0x000000021a267890 */ /* 0x000fe4000fffe0ff */
[----:B------:R-:W-:Y:S02]  /*33e0*/  UIADD3 UR34, UPT, UPT, UR26, 0x4, URZ ;  /* 0x000000041a227890 */ /* 0x000fe4000fffe0ff */
[----:B------:R-:W-:Y:S01]  /*33f0*/  UIADD3 UR30, UPT, UPT, UR26, 0x6, URZ ;  /* 0x000000061a1e7890 */ /* 0x000fe2000fffe0ff */
[----:B------:R2:W-:Y:S01]  /*3400*/  UTCQMMA gdesc[UR28], gdesc[UR26], tmem[UR8], tmem[UR24], idesc[UR25], UP4 ;  /* 0x00ff181a1c0075ea */ /* 0x0005e2000a000308 */
[----:B------:R-:W-:Y:S01]  /*3410*/  UPLOP3.LUT UP4, UPT, UPT, UPT, UPT, 0x80, 0x8 ;  /* 0x000000000008789c */ /* 0x000fe20003f8f070 */
[----:B------:R-:W-:Y:S01]  /*3420*/  UMOV UR39, 0x40004040 ;  /* 0x4000404000277882 */ /* 0x000fe20000000000 */
[----:B------:R-:W-:Y:S01]  /*3430*/  UMOV UR37, 0x40004040 ;  /* 0x4000404000257882 */ /* 0x000fe20000000000 */
[----:B------:R2:W-:Y:S01]  /*3440*/  UTCQMMA gdesc[UR40], gdesc[UR38], tmem[UR8], tmem[UR22], idesc[UR23], UPT ;  /* 0x00ff1626280075ea */ /* 0x0005e2000b800308 */
[----:B------:R-:W-:Y:S01]  /*3450*/  UMOV UR35, 0x40004040 ;  /* 0x4000404000237882 */ /* 0x000fe20000000000 */
[----:B------:R-:W-:Y:S01]  /*3460*/  UMOV UR33, 0x40004040 ;  /* 0x4000404000217882 */ /* 0x000fe20000000000 */
[----:B------:R-:W-:Y:S01]  /*3470*/  UMOV UR31, 0x40004040 ;  /* 0x40004040001f7882 */ /* 0x000fe20000000000 */
[----:B------:R2:W-:Y:S01]  /*3480*/  UTCQMMA gdesc[UR36], gdesc[UR34], tmem[UR8], tmem[UR20], idesc[UR21], UPT ;  /* 0x00ff1422240075ea */ /* 0x0005e2000b800308 */
[----:B------:R2:W-:Y:S01]  /*3490*/  UTCQMMA gdesc[UR32], gdesc[UR30], tmem[UR8], tmem[UR18], idesc[UR19], UPT ;  /* 0x00ff121e200075ea */ /* 0x0005e2000b800308 */
[----:B------:R2:W-:Y:S01]  /*34a0*/  UTCBAR [UR6], URZ ;  /* 0x000000ff060073e9 */ /* 0x0005e200080000ff */
[----:B------:R-:W-:Y:S01]  /*34b0*/  UMOV UR17, UR13 ;  /* 0x0000000d00117c82 */ /* 0x000fe20008000000 */
[----:B------:R-:W-:Y:S05]  /*34c0*/  BRA.U UP0, `(.L_x_60) ;  /* 0xfffffffd00507547 */ /* 0x000fea000b83ffff */
.L_x_57:
[----:B------:R-:W-:Y:S01]  /*34d0*/  UIADD3 UR14, UPT, UPT, UR14, 0x1, URZ ;  /* 0x000000010e0e7890 */ /* 0x000fe2000fffe0ff */
[C---:B------:R-:W-:Y:S01]  /*34e0*/  ISETP.NE.AND P0, PT, R10.reuse, 0x2, PT ;  /* 0x000000020a00780c */ /* 0x040fe20003f05270 */
[----:B------:R-:W-:Y:S02]  /*34f0*/  UIADD3 UR7, UPT, UPT, UR7, 0xb0, URZ ;  /* 0x000000b007077890 */ /* 0x000fe4000fffe0ff */
[----:B------:R-:W-:Y:S01]  /*3500*/  UISETP.NE.AND UP0, UPT, UR14, 0x4, UPT ;  /* 0x000000040e00788c */ /* 0x000fe2000bf05270 */
[----:B-12---:R-:W-:Y:S02]  /*3510*/  SEL R0, RZ, 0x1, P0 ;  /* 0x00000001ff007807 */ /* 0x006fe40000000000 */
[----:B------:R-:W-:Y:S01]  /*3520*/  SEL R10, R10, RZ, P0 ;  /* 0x000000ff0a0a7207 */ /* 0x000fe20000000000 */
[----:B------:R-:W-:Y:S01]  /*3530*/  USEL UR6, URZ, 0x1, UP0 ;  /* 0x00000001ff067887 */ /* 0x000fe20008000000 */
[----:B------:R-:W-:Y:S01]  /*3540*/  LOP3.LUT R9, R9, R0, RZ, 0x3c, !PT ;  /* 0x0000000009097212 */ /* 0x000fe200078e3cff */
[----:B------:R-:W-:Y:S01]  /*3550*/  USEL UR14, UR14, URZ, UP0 ;  /* 0x000000ff0e0e7287 */ /* 0x000fe20008000000 */
[----:B------:R1:W-:Y:S03]  /*3560*/  UTCBAR [UR7], URZ ;  /* 0x000000ff070073e9 */ /* 0x0003e600080000ff */
[----:B------:R-:W-:Y:S01]  /*3570*/  LOP3.LUT R11, R11, UR6, RZ, 0x3c, !PT ;  /* 0x000000060b0b7c12 */ /* 0x000fe2000f8e3cff */
[----:B------:R-:W-:Y:S07]  /*3580*/  @P1 BRA `(.L_x_61) ;  /* 0xfffffff800a01947 */ /* 0x000fee000383ffff */
[----:B------:R-:W2:Y:S01]  /*3590*/  S2UR UR4, SR_CgaCtaId ;  /* 0x00000000000479c3 */ /* 0x000ea20000008800 */
[----:B------:R-:W-:Y:S01]  /*35a0*/  ELECT P0, URZ, PT ;  /* 0x0000000000ff782f */ /* 0x000fe20003800000 */
[----:B------:R-:W-:Y:S01]  /*35b0*/  IMAD.MOV.U32 R0, RZ, RZ, 0x1 ;  /* 0x00000001ff007424 */ /* 0x000fe200078e00ff */
[----:B------:R-:W-:Y:S01]  /*35c0*/  UIADD3 UR5, UPT, UPT, UR5, 0xd0, URZ ;  /* 0x000000d005057890 */ /* 0x000fe2000fffe0ff */
[----:B------:R-:W-:Y:S01]  /*35d0*/  SHF.L.U32 R3, R11, 0x1f, RZ ;  /* 0x0000001f0b037819 */ /* 0x000fe200000006ff */
[----:B------:R-:W-:-:S03]  /*35e0*/  UMOV UR6, 0x40 ;  /* 0x0000004000067882 */ /* 0x000fc60000000000 */
[----:B------:R-:W-:Y:S01]  /*35f0*/  UVIRTCOUNT.DEALLOC.SMPOOL 0x80 ;  /* 0x000000800000784c */ /* 0x000fe20000000000 */
[----:B--2---:R-:W-:Y:S02]  /*3600*/  ULEA UR4, UR4, UR6, 0x18 ;  /* 0x0000000604047291 */ /* 0x004fe4000f8ec0ff */
[----:B------:R-:W-:-:S07]  /*3610*/  ULEA UR6, UR14, UR5, 0x3 ;  /* 0x000000050e067291 */ /* 0x000fce000f8e18ff */
[----:B------:R2:W-:Y:S02]  /*3620*/  @P0 STS.U8 [UR4+0x1c], R0 ;  /* 0x00001c00ff000988 */ /* 0x0005e40008000004 */
[----:B------:R-:W4:Y:S02]  /*3630*/  SYNCS.PHASECHK.TRANS64.TRYWAIT P0, [UR6], R3 ;  /* 0x00000003ff0075a7 */ /* 0x000f240008001106 */
[----:B--2-4-:R-:W-:Y:S05]  /*3640*/  @!P0 BRA `(.L_x_62) ;  /* 0x0000005000a88947 */ /* 0x014fea0003800000 */
.L_x_132:
[----:B-1----:R-:W-:-:S04]  /*3650*/  UIADD3 UR7, UPT, UPT, UR14, 0x1, URZ ;  /* 0x000000010e077890 */ /* 0x002fc8000fffe0ff */
[----:B------:R-:W-:-:S04]  /*3660*/  UISETP.NE.AND UP0, UPT, UR7, 0x4, UPT ;  /* 0x000000040700788c */ /* 0x000fc8000bf05270 */
[----:B------:R-:W-:Y:S02]  /*3670*/  USEL UR8, URZ, 0x1, UP0 ;  /* 0x00000001ff087887 */ /* 0x000fe40008000000 */
[----:B------:R-:W-:-:S04]  /*3680*/  USEL UR7, UR7, URZ, UP0 ;  /* 0x000000ff07077287 */ /* 0x000fc80008000000 */
[----:B------:R-:W-:Y:S01]  /*3690*/  ULEA UR6, UR7, UR5, 0x3 ;  /* 0x0000000507067291 */ /* 0x000fe2000f8e18ff */
[----:B------:R-:W-:-:S04]  /*36a0*/  LOP3.LUT R2, R11, UR8, RZ, 0x3c, !PT ;  /* 0x000000080b027c12 */ /* 0x000fc8000f8e3cff */
[----:B--2---:R-:W-:-:S04]  /*36b0*/  SHF.L.U32 R3, R2, 0x1f, RZ ;  /* 0x0000001f02037819 */ /* 0x004fc800000006ff */
[----:B------:R-:W1:Y:S02]  /*36c0*/  SYNCS.PHASECHK.TRANS64.TRYWAIT P0, [UR6], R3 ;  /* 0x00000003ff0075a7 */ /* 0x000e640008001106 */
[----:B-1----:R-:W-:Y:S05]  /*36d0*/  @!P0 BRA `(.L_x_63) ;  /* 0x00000050009c8947 */ /* 0x002fea0003800000 */
.L_x_134:
        /* <DEDUP_REMOVED lines=9> */
.L_x_136:
[----:B------:R-:W-:-:S04]  /*3770*/  UIADD3 UR7, UPT, UPT, UR7, 0x1, URZ ;  /* 0x0000000107077890 */ /* 0x000fc8000fffe0ff */
[----:B------:R-:W-:-:S04]  /*3780*/  UISETP.NE.AND UP0, UPT, UR7, 0x4, UPT ;  /* 0x000000040700788c */ /* 0x000fc8000bf05270 */
[----:B------:R-:W-:Y:S02]  /*3790*/  USEL UR6, URZ, 0x1, UP0 ;  /* 0x00000001ff067887 */ /* 0x000fe40008000000 */
[----:B------:R-:W-:-:S04]  /*37a0*/  USEL UR7, UR7, URZ, UP0 ;  /* 0x000000ff07077287 */ /* 0x000fc80008000000 */
[----:B------:R-:W-:Y:S01]  /*37b0*/  ULEA UR7, UR7, UR5, 0x3 ;  /* 0x0000000507077291 */ /* 0x000fe2000f8e18ff */
[----:B-1----:R-:W-:-:S04]  /*37c0*/  LOP3.LUT R3, R2, UR6, RZ, 0x3c, !PT ;  /* 0x0000000602037c12 */ /* 0x002fc8000f8e3cff */
[----:B------:R-:W-:-:S04]  /*37d0*/  SHF.L.U32 R3, R3, 0x1f, RZ ;  /* 0x0000001f03037819 */ /* 0x000fc800000006ff */
[----:B------:R-:W1:Y:S02]  /*37e0*/  SYNCS.PHASECHK.TRANS64.TRYWAIT P0, [UR7], R3 ;  /* 0x00000003ff0075a7 */ /* 0x000e640008001107 */
[----:B-1----:R-:W-:Y:S05]  /*37f0*/  @!P0 BRA `(.L_x_65) ;  /* 0x0000005000848947 */ /* 0x002fea0003800000 */
.L_x_138:
[----:B------:R-:W-:Y:S01]  /*3800*/  NOP ;  /* 0x0000000000007918 */ /* 0x000fe20000000000 */
[----:B-1----:R-:W1:Y:S01]  /*3810*/  LDS R0, [UR4+0x14] ;  /* 0x00001404ff007984 */ /* 0x002e620008000800 */
[----:B------:R-:W-:Y:S01]  /*3820*/  ULOP3.LUT UR6, UR16, 0xffff, URZ, 0xc0, !UPT ;  /* 0x0000ffff10067892 */ /* 0x000fe2000f8ec0ff */
[----:B------:R-:W-:Y:S01]  /*3830*/  UMOV UR8, 0xffff ;  /* 0x0000ffff00087882 */ /* 0x000fe20000000000 */
[----:B------:R-:W-:Y:S02]  /*3840*/  UMOV UR5, 0x1 ;  /* 0x0000000100057882 */ /* 0x000fe40000000000 */
[----:B------:R-:W-:-:S04]  /*3850*/  USHF.R.U32.HI UR6, URZ, 0x5, UR6 ;  /* 0x00000005ff067899 */ /* 0x000fc80008011606 */
[----:B------:R-:W-:Y:S02]  /*3860*/  USHF.L.U32 UR8, UR8, UR6, URZ ;  /* 0x0000000608087299 */ /* 0x000fe400080006ff */
[----:B------:R-:W-:-:S04]  /*3870*/  USHF.L.U32 UR5, UR5, UR6, URZ ;  /* 0x0000000605057299 */ /* 0x000fc800080006ff */
[----:B-1----:R-:W-:-:S04]  /*3880*/  LOP3.LUT R0, R0, UR8, RZ, 0xc0, !PT ;  /* 0x0000000800007c12 */ /* 0x002fc8000f8ec0ff */
[----:B------:R-:W-:-:S13]  /*3890*/  ISETP.NE.AND P0, PT, R0, UR8, PT ;  /* 0x0000000800007c0c */ /* 0x000fda000bf05270 */
[----:B------:R-:W-:Y:S05]  /*38a0*/  @P0 BRA `(.L_x_66) ;  /* 0x0000000000580947 */ /* 0x000fea0003800000 */
[----:B------:R-:W1:Y:S02]  /*38b0*/  LDS R0, [UR4+0x18] ;  /* 0x00001804ff007984 */ /* 0x000e640008000800 */
[----:B-1----:R-:W-:-:S04]  /*38c0*/  LOP3.LUT R0, R0, UR5, RZ, 0xc0, !PT ;  /* 0x0000000500007c12 */ /* 0x002fc8000f8ec0ff */
[----:B------:R-:W-:-:S13]  /*38d0*/  ISETP.NE.AND P0, PT, R0, UR5, PT ;  /* 0x0000000500007c0c */ /* 0x000fda000bf05270 */
[----:B------:R-:W-:Y:S05]  /*38e0*/  @P0 BRA `(.L_x_67) ;  /* 0x00000000003c0947 */ /* 0x000fea0003800000 */
[----:B------:R-:W1:Y:S01]  /*38f0*/  S2R R2, SR_LANEID ;  /* 0x0000000000027919 */ /* 0x000e620000000000 */
[----:B------:R-:W-:Y:S01]  /*3900*/  ULOP3.LUT UR8, URZ, UR8, URZ, 0x33, !UPT ;  /* 0x00000008ff087292 */ /* 0x000fe2000f8e33ff */
[----:B------:R-:W-:Y:S01]  /*3910*/  LOP3.LUT R4, RZ, UR5, RZ, 0x33, !PT ;  /* 0x00000005ff047c12 */ /* 0x000fe2000f8e33ff */
[----:B------:R-:W-:Y:S02]  /*3920*/  VOTEU.ANY UR7, UPT, PT ;  /* 0x0000000000077886 */ /* 0x000fe400038e0100 */
[----:B------:R-:W-:Y:S01]  /*3930*/  UFLO.U32 UR7, UR7 ;  /* 0x00000007000772bd */ /* 0x000fe200080e0000 */
[----:B------:R-:W2:Y:S01]  /*3940*/  REDUX UR5, R4 ;  /* 0x00000000040573c4 */ /* 0x000ea20000000000 */
[----:B------:R-:W-:-:S06]  /*3950*/  IMAD.U32 R0, RZ, RZ, UR8 ;  /* 0x00000008ff007e24 */ /* 0x000fcc000f8e00ff */
[----:B------:R4:W-:Y:S01]  /*3960*/  UTCATOMSWS.AND URZ, UR8 ;  /* 0x0000000800ff79e3 */ /* 0x0009e20008000000 */
[----:B------:R-:W3:Y:S01]  /*3970*/  REDUX UR6, R0 ;  /* 0x00000000000673c4 */ /* 0x000ee20000000000 */
[----:B-1----:R-:W-:Y:S01]  /*3980*/  ISETP.EQ.U32.AND P0, PT, R2, UR7, PT ;  /* 0x0000000702007c0c */ /* 0x002fe2000bf02070 */
[----:B--2---:R-:W-:Y:S01]  /*3990*/  IMAD.U32 R2, RZ, RZ, UR5 ;  /* 0x00000005ff027e24 */ /* 0x004fe2000f8e00ff */
[----:B---3--:R-:W-:-:S11]  /*39a0*/  MOV R3, UR6 ;  /* 0x0000000600037c02 */ /* 0x008fd60008000f00 */
[----:B------:R4:W-:Y:S04]  /*39b0*/  @P0 ATOMS.AND RZ, [UR4+0x14], R3 ;  /* 0x00001403ffff098c */ /* 0x0009e8000a800004 */
[----:B------:R4:W-:Y:S01]  /*39c0*/  @P0 ATOMS.AND RZ, [UR4+0x18], R2 ;  /* 0x00001802ffff098c */ /* 0x0009e2000a800004 */
[----:B------:R-:W-:Y:S05]  /*39d0*/  BRA `(.L_x_68) ;  /* 0x0000000000147947 */ /* 0x000fea0003800000 */
.L_x_67:
[----:B------:R-:W-:Y:S02]  /*39e0*/  MOV R2, 0x3a00 ;  /* 0x00003a0000027802 */ /* 0x000fe40000000f00 */
[----:B---3-5:R-:W-:Y:S05]  /*39f0*/  CALL.REL.NOINC `($__internal_0_$__cuda_sm10x_tcgen05_guardrail_trap_col_being_dealloced_not_returned_by_alloc) ;  /* 0x0000005000e07944 */ /* 0x028fea0003c00000 */
[----:B------:R-:W-:Y:S05]  /*3a00*/  BRA `(.L_x_68) ;  /* 0x0000000000087947 */ /* 0x000fea0003800000 */
.L_x_66:
[----:B------:R-:W-:Y:S02]  /*3a10*/  MOV R2, 0x3a30 ;  /* 0x00003a3000027802 */ /* 0x000fe40000000f00 */
[----:B---3-5:R-:W-:Y:S05]  /*3a20*/  CALL.REL.NOINC `($__internal_2_$__cuda_sm10x_tcgen05_guardrail_trap_unallocated_columns_being_dealloced) ;  /* 0x0000005000ec7944 */ /* 0x028fea0003c00000 */
.L_x_68:
[----:B------:R-:W-:Y:S01]  /*3a30*/  NOP ;  /* 0x0000000000007918 */ /* 0x000fe20000000000 */
[----:B----4-:R-:W-:Y:S05]  /*3a40*/  EXIT ;  /* 0x000000000000794d */ /* 0x010fea0003800000 */
.L_x_50:
[----:B------:R-:W-:-:S09]  /*3a50*/  UISETP.NE.OR UP2, UPT, UR8, 0x3, !UP2 ;  /* 0x000000030800788c */ /* 0x000fd2000d745670 */
[----:B------:R-:W-:Y:S05]  /*3a60*/  BRA.U UP2, `(.L_x_69) ;  /* 0x0000000d02407547 */ /* 0x000fea000b800000 */
[----:B------:R-:W1:Y:S01]  /*3a70*/  LDC R0, c[0x0][0xb30] ;  /* 0x0002cc00ff007b82 */ /* 0x000e620000000800 */
[----:B------:R-:W2:Y:S01]  /*3a80*/  LDCU.64 UR8, c[0x0][0x888] ;  /* 0x00011100ff0877ac */ /* 0x000ea20008000a00 */
[----:B------:R-:W-:Y:S02]  /*3a90*/  HFMA2 R29, -RZ, RZ, 0, 0 ;  /* 0x00000000ff1d7431 */ /* 0x000fe400000001ff */
[----:B------:R-:W-:Y:S01]  /*3aa0*/  IMAD.MOV.U32 R31, RZ, RZ, 0x1 ;  /* 0x00000001ff1f7424 */ /* 0x000fe200078e00ff */
[----:B------:R-:W-:Y:S01]  /*3ab0*/  MOV R23, 0x2000 ;  /* 0x0000200000177802 */ /* 0x000fe20000000f00 */
[----:B------:R-:W4:Y:S01]  /*3ac0*/  LDCU.64 UR4, c[0x0][0x890] ;  /* 0x00011200ff0477ac */ /* 0x000f220008000a00 */
[----:B------:R-:W-:Y:S01]  /*3ad0*/  IMAD.MOV.U32 R30, RZ, RZ, RZ ;  /* 0x000000ffff1e7224 */ /* 0x000fe200078e00ff */
[----:B------:R-:W3:Y:S01]  /*3ae0*/  LDC R19, c[0x0][0x370] ;  /* 0x0000dc00ff137b82 */ /* 0x000ee20000000800 */
[----:B------:R-:W-:Y:S01]  /*3af0*/  UMOV UR7, 0x400 ;  /* 0x0000040000077882 */ /* 0x000fe20000000000 */
[----:B------:R-:W-:-:S02]  /*3b00*/  UPLOP3.LUT UP1, UPT, UPT, UPT, UPT, 0x40, 0x4 ;  /* 0x000000000004789c */ /* 0x000fc40003f2e870 */
[----:B------:R-:W-:-:S04]  /*3b10*/  ULEA UR7, UR37, UR7, 0x18 ;  /* 0x0000000725077291 */ /* 0x000fc8000f8ec0ff */
[----:B------:R-:W3:Y:S01]  /*3b20*/  LDC R2, c[0x0][0xb0c] ;  /* 0x0002c300ff027b82 */ /* 0x000ee20000000800 */
[----:B------:R-:W-:Y:S02]  /*3b30*/  UIADD3 UR13, UPT, UPT, UR7, 0x68, URZ ;  /* 0x00000068070d7890 */ /* 0x000fe4000fffe0ff */
[----:B--2---:R-:W-:Y:S02]  /*3b40*/  UISETP.NE.U32.AND UP2, UPT, UR8, URZ, UPT ;  /* 0x000000ff0800728c */ /* 0x004fe4000bf45070 */
[----:B------:R-:W-:Y:S02]  /*3b50*/  UIADD3 UR17, UPT, UPT, UR7, 0x60, URZ ;  /* 0x0000006007117890 */ /* 0x000fe4000fffe0ff */
[----:B----4-:R-:W-:Y:S01]  /*3b60*/  UISETP.NE.U32.AND UP3, UPT, UR4, URZ, UPT ;  /* 0x000000ff0400728c */ /* 0x010fe2000bf65070 */
[----:B------:R-:W2:Y:S01]  /*3b70*/  LDC R18, c[0x0][0xb20] ;  /* 0x0002c800ff127b82 */ /* 0x000ea20000000800 */
[----:B-1----:R-:W-:Y:S01]  /*3b80*/  ISETP.NE.AND P1, PT, R0, 0x1, PT ;  /* 0x000000010000780c */ /* 0x002fe20003f25270 */
[----:B------:R-:W-:-:S02]  /*3b90*/  UISETP.NE.AND.EX UP2, UPT, UR9, URZ, UPT, UP2 ;  /* 0x000000ff0900728c */ /* 0x000fc4000bf45320 */
[----:B------:R-:W-:Y:S02]  /*3ba0*/  UPRMT UR13, UR37, 0x654, UR13 ;  /* 0x00000654250d7896 */ /* 0x000fe4000800000d */
[----:B------:R-:W-:Y:S02]  /*3bb0*/  UISETP.NE.AND.EX UP3, UPT, UR5, URZ, UPT, UP3 ;  /* 0x000000ff0500728c */ /* 0x000fe4000bf65330 */
[----:B------:R-:W1:Y:S08]  /*3bc0*/  LDC.64 R32, c[0x0][0x348] ;  /* 0x0000d200ff207b82 */ /* 0x000e700000000a00 */
[----:B------:R-:W4:Y:S08]  /*3bd0*/  LDC.64 R16, c[0x0][0xb10] ;  /* 0x0002c400ff107b82 */ /* 0x000f300000000a00 */
[----:B------:R-:W1:Y:S08]  /*3be0*/  LDC.64 R6, c[0x0][0xb18] ;  /* 0x0002c600ff067b82 */ /* 0x000e700000000a00 */
[----:B------:R-:W1:Y:S08]  /*3bf0*/  LDC.64 R4, c[0x0][0xb28] ;  /* 0x0002ca00ff047b82 */ /* 0x000e700000000a00 */
[----:B--23--:R-:W1:Y:S02]  /*3c00*/  LDC R22, c[0x0][0x374] ;  /* 0x0000dd00ff167b82 */ /* 0x00ce640000000800 */
.L_x_78:
[C---:B------:R-:W-:Y:S02]  /*3c10*/  LEA R0, R30.reuse, UR7, 0x3 ;  /* 0x000000071e007c11 */ /* 0x040fe4000f8e18ff */
[----:B------:R-:W-:Y:S02]  /*3c20*/  SHF.L.U32 R3, R29, 0x1f, RZ ;  /* 0x0000001f1d037819 */ /* 0x000fe400000006ff */
[----:B------:R-:W-:Y:S02]  /*3c30*/  LEA R24, R30, UR7, 0x4 ;  /* 0x000000071e187c11 */ /* 0x000fe4000f8e20ff */
[----:B--2---:R-:W2:Y:S02]  /*3c40*/  SYNCS.PHASECHK.TRANS64.TRYWAIT P0, [R0+URZ+0x90], R3 ;  /* 0x00009003000075a7 */ /* 0x004ea400080011ff */
[----:B--2---:R-:W-:Y:S05]  /*3c50*/  @!P0 BRA `(.L_x_70) ;  /* 0x0000004c00848947 */ /* 0x004fea0003800000 */
.L_x_139:
[----:B------:R-:W-:Y:S01]  /*3c60*/  ISETP.GE.AND P0, PT, R72, 0x1, PT ;  /* 0x000000014800780c */ /* 0x000fe20003f06270 */
[----:B------:R-:W3:Y:S01]  /*3c70*/  LDS.128 R24, [R24+0x120] ;  /* 0x0001200018187984 */ /* 0x000ee20000000c00 */
[----:B--2---:R-:W-:Y:S01]  /*3c80*/  VIADD R0, R0, 0xa0 ;  /* 0x000000a000007836 */ /* 0x004fe20000000000 */
[----:B------:R-:W-:Y:S01]  /*3c90*/  @!PT LDS RZ, [RZ] ;  /* 0x00000000fffff984 */ /* 0x000fe20000000800 */
[----:B------:R-:W-:Y:S01]  /*3ca0*/  @!PT LDS RZ, [RZ] ;  /* 0x00000000fffff984 */ /* 0x000fe20000000800 */
[----:B------:R-:W-:Y:S01]  /*3cb0*/  @!PT LDS RZ, [RZ] ;  /* 0x00000000fffff984 */ /* 0x000fe20000000800 */
[----:B------:R-:W-:Y:S01]  /*3cc0*/  @!PT LDS RZ, [RZ] ;  /* 0x00000000fffff984 */ /* 0x000fe20000000800 */
[----:B------:R2:W-:Y:S06]  /*3cd0*/  MEMBAR.ALL.CTA ;  /* 0x0000000000007992 */ /* 0x0005ec0000008000 */
[----:B--2---:R-:W2:Y:S01]  /*3ce0*/  FENCE.VIEW.ASYNC.S ;  /* 0x00000000000073c6 */ /* 0x004ea20000000000 */
[----:B------:R-:W-:Y:S04]  /*3cf0*/  PRMT R0, RZ, 0x654, R0 ;  /* 0x00000654ff007816 */ /* 0x000fe80000000000 */
[----:B--2---:R2:W-:Y:S01]  /*3d00*/  SYNCS.ARRIVE.TRANS64.RED.A1T0 RZ, [R0+URZ], RZ ;  /* 0x000000ff00ff79a7 */ /* 0x0045e200081004ff */
[----:B---3--:R-:W-:Y:S11]  /*3d10*/  LOP3.LUT P3, RZ, R26, 0x1, RZ, 0xc0, !PT ;  /* 0x000000011aff7812 */ /* 0x008ff6000786c0ff */
[----:B------:R-:W-:Y:S02]  /*3d20*/  @!UPT UIADD3 URZ, UPT, UPT, URZ, URZ, URZ ;  /* 0x000000fffffff290 */ /* 0x000fe4000fffe0ff */
[----:B------:R-:W-:Y:S02]  /*3d30*/  @P3 MOV R13, R24 ;  /* 0x00000018000d3202 */ /* 0x000fe40000000f00 */
[----:B------:R-:W-:Y:S01]  /*3d40*/  @P3 LOP3.LUT R8, R25, 0xffff, RZ, 0xc0, !PT ;  /* 0x0000ffff19083812 */ /* 0x000fe200078ec0ff */
[----:B--2---:R-:W-:Y:S06]  /*3d50*/  @!P0 BRA `(.L_x_71) ;  /* 0x0000000000a48947 */ /* 0x004fec0003800000 */
[----:B-1----:R-:W-:Y:S01]  /*3d60*/  IMAD.HI.U32 R35, R22, R7, RZ ;  /* 0x0000000716237227 */ /* 0x002fe200078e00ff */
[----:B------:R-:W-:Y:S02]  /*3d70*/  ISETP.NE.AND P0, PT, R6, 0x1, PT ;  /* 0x000000010600780c */ /* 0x000fe40003f05270 */
[----:B------:R-:W-:Y:S01]  /*3d80*/  ISETP.NE.AND P2, PT, R72, 0x1, PT ;  /* 0x000000014800780c */ /* 0x000fe20003f45270 */
[----:B----4-:R-:W-:Y:S01]  /*3d90*/  IMAD.HI.U32 R34, R19, R16, RZ ;  /* 0x0000001013227227 */ /* 0x010fe200078e00ff */
[----:B------:R-:W-:Y:S02]  /*3da0*/  SHF.R.U32.HI R35, RZ, R18, R35 ;  /* 0x00000012ff237219 */ /* 0x000fe40000011623 */
[----:B------:R-:W-:Y:S01]  /*3db0*/  ISETP.NE.AND P4, PT, R2, 0x1, PT ;  /* 0x000000010200780c */ /* 0x000fe20003f85270 */
[----:B------:R-:W-:Y:S01]  /*3dc0*/  IMAD.HI.U32 R36, R13, R16, RZ ;  /* 0x000000100d247227 */ /* 0x000fe200078e00ff */
[----:B------:R-:W-:Y:S02]  /*3dd0*/  SHF.R.U32.HI R34, RZ, R17, R34 ;  /* 0x00000011ff227219 */ /* 0x000fe40000011622 */
[----:B------:R-:W-:Y:S01]  /*3de0*/  SEL R3, R22, R35, !P0 ;  /* 0x0000002316037207 */ /* 0x000fe20004000000 */
[C---:B------:R-:W-:Y:S01]  /*3df0*/  IMAD.HI.U32 R35, R8.reuse, R7, RZ ;  /* 0x0000000708237227 */ /* 0x040fe200078e00ff */
[----:B------:R-:W-:Y:S02]  /*3e00*/  SEL R11, R19, R34, !P4 ;  /* 0x00000022130b7207 */ /* 0x000fe40006000000 */
[----:B------:R-:W-:Y:S01]  /*3e10*/  SHF.R.U32.HI R36, RZ, R17, R36 ;  /* 0x00000011ff247219 */ /* 0x000fe20000011624 */
[----:B------:R-:W-:Y:S01]  /*3e20*/  IMAD.HI.U32 R38, R3, R4, RZ ;  /* 0x0000000403267227 */ /* 0x000fe200078e00ff */
[----:B------:R-:W-:Y:S03]  /*3e30*/  SHF.R.U32.HI R35, RZ, R18, R35 ;  /* 0x00000012ff237219 */ /* 0x000fe60000011623 */
[----:B------:R-:W-:Y:S01]  /*3e40*/  IMAD.HI.U32 R34, R11, R4, RZ ;  /* 0x000000040b227227 */ /* 0x000fe200078e00ff */
[----:B------:R-:W-:Y:S02]  /*3e50*/  @P2 SHF.R.U32.HI R3, RZ, R5, R38 ;  /* 0x00000005ff032219 */ /* 0x000fe40000011626 */
[----:B------:R-:W-:Y:S02]  /*3e60*/  SEL R9, R8, R35, !P0 ;  /* 0x0000002308097207 */ /* 0x000fe40004000000 */
[----:B------:R-:W-:Y:S01]  /*3e70*/  @P2 SHF.R.U32.HI R11, RZ, R5, R34 ;  /* 0x00000005ff0b2219 */ /* 0x000fe20000011622 */
[C---:B------:R-:W-:Y:S01]  /*3e80*/  IMAD R10, R72.reuse, R3, RZ ;  /* 0x00000003480a7224 */ /* 0x040fe200078e02ff */
[----:B------:R-:W-:Y:S01]  /*3e90*/  SEL R3, R13, R36, !P4 ;  /* 0x000000240d037207 */ /* 0x000fe20006000000 */
[C---:B------:R-:W-:Y:S03]  /*3ea0*/  IMAD.HI.U32 R14, R9.reuse, R4, RZ ;  /* 0x00000004090e7227 */ /* 0x040fe600078e00ff */
[----:B------:R-:W-:Y:S01]  /*3eb0*/  ISETP.GE.AND P0, PT, R9, R10, PT ;  /* 0x0000000a0900720c */ /* 0x000fe20003f06270 */
[C---:B------:R-:W-:Y:S01]  /*3ec0*/  IMAD R12, R72.reuse, R11, RZ ;  /* 0x0000000b480c7224 */ /* 0x040fe200078e02ff */
[-C--:B------:R-:W-:Y:S04]  /*3ed0*/  SHF.R.U32.HI R14, RZ, R5.reuse, R14 ;  /* 0x00000005ff0e7219 */ /* 0x080fe8000001160e */
[----:B------:R-:W-:Y:S02]  /*3ee0*/  ISETP.GE.OR P0, PT, R3, R12, P0 ;  /* 0x0000000c0300720c */ /* 0x000fe40000706670 */
[----:B------:R-:W-:Y:S05]  /*3ef0*/  SEL R15, R9, R14, !P2 ;  /* 0x0000000e090f7207 */ /* 0x000fea0005000000 */
[----:B------:R-:W-:Y:S04]  /*3f00*/  IMAD.MOV R14, RZ, RZ, -R15 ;  /* 0x000000ffff0e7224 */ /* 0x000fe800078e0a0f */
[----:B------:R-:W-:Y:S02]  /*3f10*/  IMAD R14, R72, R14, R9 ;  /* 0x0000000e480e7224 */ /* 0x000fe400078e0209 */
[C---:B------:R-:W-:Y:S05]  /*3f20*/  @!P0 IMAD.HI.U32 R10, R3.reuse, R4, RZ ;  /* 0x00000004030a8227 */ /* 0x040fea00078e00ff */
[----:B------:R-:W-:Y:S04]  /*3f30*/  @!P0 SHF.R.U32.HI R10, RZ, R5, R10 ;  /* 0x00000005ff0a8219 */ /* 0x000fe8000001160a */
[----:B------:R-:W-:Y:S01]  /*3f40*/  @!P0 SEL R0, R3, R10, !P2 ;  /* 0x0000000a03008207 */ /* 0x000fe20005000000 */
[----:B------:R-:W-:Y:S03]  /*3f50*/  IMAD.MOV R10, RZ, RZ, -R3 ;  /* 0x000000ffff0a7224 */ /* 0x000fe600078e0a03 */
[----:B------:R-:W-:Y:S01]  /*3f60*/  @!P0 IADD3 R15, PT, PT, R15, -R0, RZ ;  /* 0x800000000f0f8210 */ /* 0x000fe20007ffe0ff */
[----:B------:R-:W-:Y:S01]  /*3f70*/  @!P0 IMAD R0, R11, R14, R0 ;  /* 0x0000000e0b008224 */ /* 0x000fe200078e0200 */
[----:B------:R-:W-:Y:S01]  /*3f80*/  IADD3 R11, PT, PT, -R9, RZ, RZ ;  /* 0x000000ff090b7210 */ /* 0x000fe20007ffe1ff */
[----:B------:R-:W-:Y:S02]  /*3f90*/  IMAD R13, R2, R10, R13 ;  /* 0x0000000a020d7224 */ /* 0x000fe400078e020d */
[----:B------:R-:W-:Y:S02]  /*3fa0*/  @!P0 IMAD R9, R15, R72, R3 ;  /* 0x000000480f098224 */ /* 0x000fe400078e0203 */
[----:B------:R-:W-:Y:S02]  /*3fb0*/  @!P0 IMAD.MOV.U32 R3, RZ, RZ, R0 ;  /* 0x000000ffff038224 */ /* 0x000fe400078e0000 */
[----:B------:R-:W-:Y:S02]  /*3fc0*/  IMAD R8, R6, R11, R8 ;  /* 0x0000000b06087224 */ /* 0x000fe400078e0208 */
[----:B------:R-:W-:Y:S02]  /*3fd0*/  IMAD R13, R3, R2, R13 ;  /* 0x00000002030d7224 */ /* 0x000fe400078e020d */
[----:B------:R-:W-:Y:S02]  /*3fe0*/  IMAD R8, R9, R6, R8 ;  /* 0x0000000609087224 */ /* 0x000fe400078e0208 */
.L_x_71:
[----:B------:R-:W-:Y:S05]  /*3ff0*/  BRA.U UP1, `(.L_x_72) ;  /* 0x0000000101107547 */ /* 0x000fea000b800000 */
[----:B------:R-:W-:Y:S04]  /*4000*/  MOV R0, UR6 ;  /* 0x0000000600007c02 */ /* 0x000fe80008000f00 */
[----:B------:R-:W-:Y:S04]  /*4010*/  SHF.L.U32 R3, R0, 0x1f, RZ ;  /* 0x0000001f00037819 */ /* 0x000fe800000006ff */
[----:B------:R-:W2:Y:S02]  /*4020*/  SYNCS.PHASECHK.TRANS64.TRYWAIT P0, [UR7+0x88], R3 ;  /* 0x00008803ff0075a7 */ /* 0x000ea40008001107 */
[----:B--2---:R-:W-:Y:S05]  /*4030*/  @!P0 BRA `(.L_x_73) ;  /* 0x0000004800a08947 */ /* 0x004fea0003800000 */
.L_x_72:
[----:B------:R-:W-:Y:S02]  /*4040*/  R2UR UR19, R21 ;  /* 0x00000000151372ca */ /* 0x000fe400000e0000 */
[----:B------:R-:W-:Y:S02]  /*4050*/  R2UR UR18, R20 ;  /* 0x00000000141272ca */ /* 0x000fe400000e0000 */
[----:B------:R-:W-:Y:S02]  /*4060*/  ISETP.NE.U32.AND P2, PT, RZ, UR4, PT ;  /* 0x00000004ff007c0c */ /* 0x000fe4000bf45070 */
[----:B------:R-:W-:Y:S02]  /*4070*/  SHF.L.U32 R12, R31, 0x1f, RZ ;  /* 0x0000001f1f0c7819 */ /* 0x000fe400000006ff */
[----:B------:R-:W-:Y:S05]  /*4080*/  ISETP.NE.AND.EX P2, PT, RZ, UR5, PT, P2 ;  /* 0x00000005ff007c0c */ /* 0x000fea000bf45320 */
[----:B------:R-:W-:Y:S02]  /*4090*/  USHF.L.U32 UR19, UR19, 0x7, URZ ;  /* 0x0000000713137899 */ /* 0x000fe400080006ff */
[----:B------:R-:W-:Y:S01]  /*40a0*/  USHF.L.U32 UR18, UR18, 0x7, URZ ;  /* 0x0000000712127899 */ /* 0x000fe200080006ff */
[----:B------:R-:W-:Y:S11]  /*40b0*/  BRA.U !UP3, `(.L_x_74) ;  /* 0x000000010b347547 */ /* 0x000ff6000b800000 */
[----:B------:R-:W-:Y:S01]  /*40c0*/  UPLOP3.LUT UP0, UPT, UPT, UPT, UP2, 0x80, 0x8 ;  /* 0x000000000008789c */ /* 0x000fe20003f0f020 */
[----:B--2---:R-:W-:Y:S02]  /*40d0*/  HFMA2 R0, -RZ, RZ, 0, 5.9604644775390625e-08 ;  /* 0x00000001ff007431 */ /* 0x004fe400000001ff */
[----:B------:R-:W-:Y:S03]  /*40e0*/  IMAD.MOV.U32 R171, RZ, RZ, 0x1 ;  /* 0x00000001ffab7424 */ /* 0x000fe600078e00ff */
[----:B------:R-:W-:Y:S05]  /*40f0*/  PLOP3.LUT P0, PT, PT, PT, UP0, 0x80, 0x8 ;  /* 0x000000000008781c */ /* 0x000fea0003f0f008 */
[----:B------:R-:W2:Y:S01]  /*4100*/  @UP0 LDCU.64 UR10, c[0x0][0x888] ;  /* 0x00011100ff0a07ac */ /* 0x000ea20008000a00 */
[----:B------:R-:W-:Y:S07]  /*4110*/  @UP0 UIMAD UR8, UR36, UR4, URZ ;  /* 0x00000004240802a4 */ /* 0x000fee000f8e02ff */
[----:B------:R-:W-:Y:S01]  /*4120*/  @!P0 PRMT R171, R0, 0x7610, R171 ;  /* 0x0000761000ab8816 */ /* 0x000fe200000000ab */
[----:B--2---:R-:W-:Y:S03]  /*4130*/  @UP0 UIMAD.WIDE UR10, UR8, 0x4, UR10 ;  /* 0x00000004080a08a5 */ /* 0x004fe6000f8e020a */
[----:B------:R-:W2:Y:S03]  /*4140*/  @!UP0 LDCU UR8, c[0x0][0x880] ;  /* 0x00011000ff0887ac */ /* 0x000ea60008000800 */
[----:B------:R-:W-:Y:S01]  /*4150*/  IMAD.U32 R10, RZ, RZ, UR10 ;  /* 0x0000000aff0a7e24 */ /* 0x000fe2000f8e00ff */
[----:B------:R-:W-:Y:S05]  /*4160*/  MOV R11, UR11 ;  /* 0x0000000b000b7c02 */ /* 0x000fea0008000f00 */
[----:B-----5:R3:W5:Y:S02]  /*4170*/  @P0 LDG.E R81, desc[UR46][R10.64] ;  /* 0x0000002e0a510981 */ /* 0x020764000c1e1900 */
[----:B--23--:R-:W-:Y:S07]  /*4180*/  @!P0 IMAD.U32 R81, RZ, RZ, UR8 ;  /* 0x00000008ff518e24 */ /* 0x00cfee000f8e00ff */
.L_x_74:
[----:B-----5:R-:W-:Y:S01]  /*4190*/  @!P2 FSETP.EQ.AND P0, PT, R81, RZ, PT ;  /* 0x000000ff5100a20b */ /* 0x020fe20003f02000 */
[----:B------:R-:W-:Y:S01]  /*41a0*/  @!UPT UIADD3 URZ, UPT, UPT, URZ, URZ, URZ ;  /* 0x000000fffffff290 */ /* 0x000fe2000fffe0ff */
[----:B------:R-:W-:Y:S11]  /*41b0*/  @!P2 BRA `(.L_x_75) ;  /* 0x000000000014a947 */ /* 0x000ff60003800000 */
[----:B------:R-:W-:Y:S02]  /*41c0*/  LOP3.LUT P2, RZ, R171, 0xff, RZ, 0xc0, !PT ;  /* 0x000000ffabff7812 */ /* 0x000fe4000784c0ff */
[----:B------:R-:W-:Y:S04]  /*41d0*/  PLOP3.LUT P0, PT, PT, PT, UP0, 0x80, 0x8 ;  /* 0x000000000008781c */ /* 0x000fe80003f0f008 */
[----:B------:R-:W-:Y:S07]  /*41e0*/  PLOP3.LUT P0, PT, P0, PT, PT, 0x8, 0x80 ;  /* 0x000000000080781c */ /* 0x000fee000070e170 */
[----:B------:R-:W-:Y:S11]  /*41f0*/  @P2 FSETP.EQ.AND P0, PT, R81, RZ, PT ;  /* 0x000000ff5100220b */ /* 0x000ff60003f02000 */
[----:B------:R-:W-:Y:S02]  /*4200*/  @!UPT UIADD3 URZ, UPT, UPT, URZ, URZ, URZ ;  /* 0x000000fffffff290 */ /* 0x000fe4000fffe0ff */
.L_x_75:
[----:B------:R-:W3:Y:S01]  /*4210*/  SYNCS.PHASECHK.TRANS64.TRYWAIT P2, [UR7+0x70], R12 ;  /* 0x0000700cff0075a7 */ /* 0x000ee20008041107 */
[----:B------:R-:W-:Y:S04]  /*4220*/  ELECT P4, URZ, PT ;  /* 0x0000000000ff782f */ /* 0x000fe80003880000 */
[----:B------:R-:W-:Y:S11]  /*4230*/  PLOP3.LUT P4, PT, P0, P4, PT, 0xf2, 0x2f ;  /* 0x00000000002f781c */ /* 0x000ff60000789e72 */
[----:B------:R-:W-:Y:S02]  /*4240*/  @!UPT UIADD3 URZ, UPT, UPT, URZ, URZ, URZ ;  /* 0x000000fffffff290 */ /* 0x000fe4000fffe0ff */
[----:B-1----:R-:W-:Y:S05]  /*4250*/  @!P4 IADD3 R21, P0, PT, R32, 0x580, RZ ;  /* 0x000005802015c810 */ /* 0x002fea0007f1e0ff */
[----:B------:R-:W-:Y:S01]  /*4260*/  @!P4 IMAD.X R20, RZ, RZ, R33, P0 ;  /* 0x000000ffff14c224 */ /* 0x000fe200000e0621 */
[----:B---3--:R-:W-:Y:S07]  /*4270*/  @!P2 BRA `(.L_x_76) ;  /* 0x000000480028a947 */ /* 0x008fee0003800000 */
.L_x_142:
[----:B------:R-:W3:Y:S01]  /*4280*/  LDC.64 R14, c[0x0][0xb10] ;  /* 0x0002c400ff0e7b82 */ /* 0x000ee20000000a00 */
[----:B------:R-:W-:Y:S01]  /*4290*/  @!P4 R2UR UR8, R20 ;  /* 0x000000001408c2ca */ /* 0x000fe200000e0000 */
[----:B------:R-:W-:Y:S01]  /*42a0*/  VOTEU.ALL UP1, P4 ;  /* 0x0000000000ff7886 */ /* 0x000fe20002020000 */
[----:B------:R-:W-:Y:S01]  /*42b0*/  @!P4 R2UR UR9, R21 ;  /* 0x000000001509c2ca */ /* 0x000fe200000e0000 */
[----:B------:R-:W-:Y:S01]  /*42c0*/  UMOV UR10, 0x0 ;  /* 0x00000000000a7882 */ /* 0x000fe20000000000 */
[----:B------:R-:W-:Y:S03]  /*42d0*/  UMOV UR11, 0x10000000 ;  /* 0x10000000000b7882 */ /* 0x000fe60000000000 */
[----:B------:R-:W5:Y:S01]  /*42e0*/  LDC.64 R10, c[0x0][0xb18] ;  /* 0x0002c600ff0a7b82 */ /* 0x000f620000000a00 */
[----:B------:R-:W-:Y:S01]  /*42f0*/  @!UP1 UIADD3 UR16, UPT, UPT, UR7, 0x200, URZ ;  /* 0x0000020007109890 */ /* 0x000fe2000fffe0ff */
[----:B------:R-:W-:Y:S01]  /*4300*/  @P3 SHF.R.U32.HI R28, RZ, 0x10, R25 ;  /* 0x00000010ff1c3819 */ /* 0x000fe20000011619 */
[----:B------:R-:W-:Y:S01]  /*4310*/  VOTEU.ALL UP1, P4 ;  /* 0x0000000000ff7886 */ /* 0x000fe20002020000 */
[----:B------:R-:W-:Y:S01]  /*4320*/  UMOV UR20, UR36 ;  /* 0x0000002400147c82 */ /* 0x000fe20008000000 */
[----:B------:R-:W-:Y:S03]  /*4330*/  VIADD R30, R30, 0x1 ;  /* 0x000000011e1e7836 */ /* 0x000fe60000000000 */
[----:B--2---:R-:W2:Y:S01]  /*4340*/  @!P1 LDC R0, c[0x0][0xb20] ;  /* 0x0002c800ff009b82 */ /* 0x004ea20000000800 */
[----:B------:R-:W-:Y:S01]  /*4350*/  IMAD.U32 R21, RZ, RZ, UR8 ;  /* 0x00000008ff157e24 */ /* 0x000fe2000f8e00ff */
[----:B------:R-:W-:Y:S06]  /*4360*/  UPRMT UR8, UR37, 0x654, UR17 ;  /* 0x0000065425087896 */ /* 0x000fec0008000011 */
[----:B-1----:R-:W1:Y:S01]  /*4370*/  @!P1 LDC R3, c[0x0][0xb0c] ;  /* 0x0002c300ff039b82 */ /* 0x002e620000000800 */
[----:B------:R-:W-:Y:S01]  /*4380*/  IMAD.U32 R20, RZ, RZ, UR9 ;  /* 0x00000009ff147e24 */ /* 0x000fe2000f8e00ff */
[----:B------:R-:W-:Y:S04]  /*4390*/  @!P4 R2UR UR15, R21 ;  /* 0x00000000150fc2ca */ /* 0x000fe800000e0000 */
[----:B------:R-:W-:Y:S01]  /*43a0*/  @!P4 R2UR UR14, R20 ;  /* 0x00000000140ec2ca */ /* 0x000fe200000e0000 */
[----:B------:R-:W-:Y:S11]  /*43b0*/  @!P4 IMAD.MOV.U32 R20, RZ, RZ, 0x2000 ;  /* 0x00002000ff14c424 */ /* 0x000ff600078e00ff */
[----:B------:R-:W-:Y:S01]  /*43c0*/  @!UPT UIADD3 URZ, UPT, UPT, URZ, URZ, URZ ;  /* 0x000000fffffff290 */ /* 0x000fe2000fffe0ff */
[----:B------:R1:W-:Y:S01]  /*43d0*/  @!UP1 UTMALDG.3D [UR16], [UR14], desc[UR10] ;  /* 0x00000a100e0095b4 */ /* 0x0003e20008011000 */
[----:B------:R1:W-:Y:S02]  /*43e0*/  @!P4 SYNCS.ARRIVE.TRANS64.RED.A0TR RZ, [UR7+0x60], R20 ;  /* 0x00006014ffffc9a7 */ /* 0x0003e40008300407 */
[----:B-1----:R-:W-:Y:S01]  /*43f0*/  @!P1 ISETP.NE.AND P2, PT, R3, 0x1, PT ;  /* 0x000000010300980c */ /* 0x002fe20003f45270 */
[C---:B---3--:R-:W-:Y:S01]  /*4400*/  @!P1 IMAD.HI.U32 R14, R13.reuse, R14, RZ ;  /* 0x0000000e0d0e9227 */ /* 0x048fe200078e00ff */
[----:B-----5:R-:W-:Y:S03]  /*4410*/  @!P1 ISETP.NE.AND P0, PT, R10, 0x1, PT ;  /* 0x000000010a00980c */ /* 0x020fe60003f05270 */
[C---:B------:R-:W-:Y:S01]  /*4420*/  @!P1 IMAD.HI.U32 R11, R8.reuse, R11, RZ ;  /* 0x0000000b080b9227 */ /* 0x040fe200078e00ff */
[----:B------:R-:W-:Y:S04]  /*4430*/  @!P1 SHF.R.U32.HI R14, RZ, R15, R14 ;  /* 0x0000000fff0e9219 */ /* 0x000fe8000001160e */
[----:B--2---:R-:W-:Y:S01]  /*4440*/  @!P1 SHF.R.U32.HI R9, RZ, R0, R11 ;  /* 0x00000000ff099219 */ /* 0x004fe2000001160b */
[----:B------:R-:W-:Y:S01]  /*4450*/  SYNCS.ARRIVE.TRANS64.RED.A1T0 RZ, [UR8], RZ ;  /* 0x000000ffffff79a7 */ /* 0x000fe20008100408 */
[----:B------:R-:W-:Y:S02]  /*4460*/  @!P1 SEL R14, R13, R14, !P2 ;  /* 0x0000000e0d0e9207 */ /* 0x000fe40005000000 */
[----:B------:R-:W-:Y:S01]  /*4470*/  @!P1 SEL R9, R8, R9, !P0 ;  /* 0x0000000908099207 */ /* 0x000fe20004000000 */
[----:B------:R-:W1:Y:S04]  /*4480*/  SYNCS.PHASECHK.TRANS64.TRYWAIT P5, [UR7+0x78], R12 ;  /* 0x0000780cff0075a7 */ /* 0x000e6800080a1107 */
[----:B------:R-:W-:Y:S02]  /*4490*/  @!P1 IMAD.IADD R0, R9, 0x1, -R14 ;  /* 0x0000000109009824 */ /* 0x000fe400078e0a0e */
[----:B------:R-:W-:Y:S02]  /*44a0*/  @!P1 IMAD.IADD R9, R14, 0x1, -R9 ;  /* 0x000000010e099824 */ /* 0x000fe400078e0a09 */
[----:B------:R-:W-:Y:S02]  /*44b0*/  @!P1 IMAD R13, R0, R3, R13 ;  /* 0x00000003000d9224 */ /* 0x000fe400078e020d */
[----:B------:R-:W-:Y:S01]  /*44c0*/  @!P1 IMAD R8, R9, R10, R8 ;  /* 0x0000000a09089224 */ /* 0x000fe200078e0208 */
[----:B-1----:R-:W-:Y:S06]  /*44d0*/  @!P5 BRA `(.L_x_77) ;  /* 0x0000004400a8d947 */ /* 0x002fec0003800000 */
.L_x_144:
[----:B-1----:R-:W-:Y:S01]  /*44e0*/  @!P4 IADD3 R3, P0, PT, R32, 0x580, RZ ;  /* 0x000005802003c810 */ /* 0x002fe20007f1e0ff */
[----:B------:R-:W-:Y:S01]  /*44f0*/  VOTEU.ALL UP1, P4 ;  /* 0x0000000000ff7886 */ /* 0x000fe20002020000 */
[----:B------:R-:W-:Y:S01]  /*4500*/  UMOV UR20, 0x0 ;  /* 0x0000000000147882 */ /* 0x000fe20000000000 */
[----:B------:R-:W-:Y:S01]  /*4510*/  UMOV UR21, 0x10000000 ;  /* 0x1000000000157882 */ /* 0x000fe20000000000 */
[----:B------:R-:W-:Y:S01]  /*4520*/  @!P4 R2UR UR9, R3 ;  /* 0x000000000309c2ca */ /* 0x000fe200000e0000 */
[----:B------:R-:W-:Y:S01]  /*4530*/  @!P4 IMAD.X R0, RZ, RZ, R33, P0 ;  /* 0x000000ffff00c224 */ /* 0x000fe200000e0621 */
[----:B------:R-:W-:Y:S01]  /*4540*/  @!UP1 UIADD3 UR10, UPT, UPT, UR18, 0x40, URZ ;  /* 0x00000040120a9890 */ /* 0x000fe2000fffe0ff */
[----:B------:R-:W-:Y:S01]  /*4550*/  ISETP.NE.AND P0, PT, R30, 0x2, PT ;  /* 0x000000021e00780c */ /* 0x000fe20003f05270 */
[----:B------:R-:W-:Y:S01]  /*4560*/  UMOV UR11, UR19 ;  /* 0x00000013000b7c82 */ /* 0x000fe20008000000 */
[----:B------:R-:W-:Y:S01]  /*4570*/  UMOV UR12, UR36 ;  /* 0x00000024000c7c82 */ /* 0x000fe20008000000 */
[----:B------:R-:W-:Y:S01]  /*4580*/  @!P4 R2UR UR8, R0 ;  /* 0x000000000008c2ca */ /* 0x000fe200000e0000 */
[----:B------:R-:W-:Y:S01]  /*4590*/  IMAD.IADD R20, R8, 0x1, R147 ;  /* 0x0000000108147824 */ /* 0x000fe200078e0293 */
[----:B------:R-:W-:Y:S01]  /*45a0*/  @P3 R2UR UR36, R28 ;  /* 0x000000001c2432ca */ /* 0x000fe200000e0000 */
[----:B------:R-:W-:Y:S01]  /*45b0*/  IMAD.IADD R21, R13, 0x1, R170 ;  /* 0x000000010d157824 */ /* 0x000fe200078e02aa */
[----:B------:R-:W-:Y:S02]  /*45c0*/  SEL R0, RZ, 0x1, P0 ;  /* 0x00000001ff007807 */ /* 0x000fe40000000000 */
[----:B------:R-:W-:Y:S01]  /*45d0*/  LOP3.LUT R31, R31, 0x1, RZ, 0x3c, !PT ;  /* 0x000000011f1f7812 */ /* 0x000fe200078e3cff */
[----:B------:R-:W-:Y:S01]  /*45e0*/  IMAD.U32 R10, RZ, RZ, UR9 ;  /* 0x00000009ff0a7e24 */ /* 0x000fe2000f8e00ff */
[----:B------:R-:W-:Y:S01]  /*45f0*/  @!UP1 UIADD3 UR9, UPT, UPT, UR7, 0x68, URZ ;  /* 0x0000006807099890 */ /* 0x000fe2000fffe0ff */
[----:B------:R-:W-:Y:S02]  /*4600*/  LOP3.LUT R29, R29, R0, RZ, 0x3c, !PT ;  /* 0x000000001d1d7212 */ /* 0x000fe400078e3cff */
[----:B------:R-:W-:Y:S02]  /*4610*/  SEL R30, R30, RZ, P0 ;  /* 0x000000ff1e1e7207 */ /* 0x000fe40000000000 */
[----:B------:R-:W-:Y:S01]  /*4620*/  IMAD.U32 R11, RZ, RZ, UR8 ;  /* 0x00000008ff0b7e24 */ /* 0x000fe2000f8e00ff */
[----:B------:R-:W-:Y:S01]  /*4630*/  @!P4 R2UR UR14, R10 ;  /* 0x000000000a0ec2ca */ /* 0x000fe200000e0000 */
[----:B------:R-:W-:Y:S01]  /*4640*/  @!UP1 UIADD3 UR8, UPT, UPT, UR7, 0x2200, URZ ;  /* 0x0000220007089890 */ /* 0x000fe2000fffe0ff */
[----:B------:R-:W-:Y:S02]  /*4650*/  VOTEU.ALL UP1, P4 ;  /* 0x0000000000ff7886 */ /* 0x000fe40002020000 */
[----:B------:R-:W-:Y:S11]  /*4660*/  @!P4 R2UR UR15, R11 ;  /* 0x000000000b0fc2ca */ /* 0x000ff600000e0000 */
[----:B------:R-:W-:Y:S02]  /*4670*/  @!UPT UIADD3 URZ, UPT, UPT, URZ, URZ, URZ ;  /* 0x000000fffffff290 */ /* 0x000fe4000fffe0ff */
[----:B------:R2:W-:Y:S01]  /*4680*/  @!UP1 UTMALDG.3D [UR8], [UR14], desc[UR20] ;  /* 0x000014080e0095b4 */ /* 0x0005e20008011000 */
[----:B------:R2:W-:Y:S01]  /*4690*/  @!P4 SYNCS.ARRIVE.TRANS64.RED.A0TR RZ, [UR7+0x68], R23 ;  /* 0x00006817ffffc9a7 */ /* 0x0005e20008300407 */
[----:B------:R-:W-:Y:S01]  /*46a0*/  UPLOP3.LUT UP1, UPT, UPT, UPT, UPT, 0x80, 0x8 ;  /* 0x000000000008789c */ /* 0x000fe20003f2f070 */
[----:B------:R-:W-:Y:S01]  /*46b0*/  SYNCS.ARRIVE.TRANS64.RED.A1T0 RZ, [UR13], RZ ;  /* 0x000000ffffff79a7 */ /* 0x000fe2000810040d */
[----:B------:R-:W-:Y:S09]  /*46c0*/  @P3 BRA `(.L_x_78) ;  /* 0xfffffff400503947 */ /* 0x000ff2000383ffff */
[----:B------:R-:W-:-:S04]  /*46d0*/  SHF.L.U32 R3, R31, 0x1f, RZ ;  /* 0x0000001f1f037819 */ /* 0x000fc800000006ff */
[----:B------:R-:W1:Y:S02]  /*46e0*/  SYNCS.PHASECHK.TRANS64.TRYWAIT P0, [UR7+0x70], R3 ;  /* 0x00007003ff0075a7 */ /* 0x000e640008001107 */
[----:B-1----:R-:W-:Y:S05]  /*46f0*/  @!P0 BRA `(.L_x_79) ;  /* 0x0000004400388947 */ /* 0x002fea0003800000 */
.L_x_146:
[----:B-1----:R-:W-:-:S07]  /*4700*/  MOV R0, UR7 ;  /* 0x0000000700007c02 */ /* 0x002fce0008000f00 */
.L_x_80:
[----:B-1----:R-:W-:-:S04]  /*4710*/  SHF.L.U32 R3, R31, 0x1f, RZ ;  /* 0x0000001f1f037819 */ /* 0x002fc800000006ff */
[----:B------:R1:W3:Y:S03]  /*4720*/  SYNCS.PHASECHK.TRANS64.TRYWAIT P0, [R0+URZ+0x78], R3 ;  /* 0x00007803000075a7 */ /* 0x0002e600080011ff */
[----:B---3--:R-:W-:Y:S05]  /*4730*/  @!P0 NANOSLEEP.SYNCS 0x989680 ;  /* 0x009896800000895d */ /* 0x008fea0003900000 */
[----:B------:R-:W3:Y:S02]  /*4740*/  @!P0 SYNCS.PHASECHK.TRANS64 P0, [R0+URZ+0x78], R3 ;  /* 0x00007803000085a7 */ /* 0x000ee400080010ff */
[----:B--23--:R-:W-:Y:S05]  /*4750*/  @P0 EXIT ;  /* 0x000000000000094d */ /* 0x00cfea0003800000 */
[----:B------:R-:W-:Y:S05]  /*4760*/  BRA `(.L_x_80) ;  /* 0xfffffffc00e87947 */ /* 0x000fea000383ffff */
.L_x_69:
[----:B------:R-:W-:-:S06]  /*4770*/  UISETP.GE.AND UP1, UPT, UR8, 0x4, UPT ;  /* 0x000000040800788c */ /* 0x000fcc000bf26270 */
[----:B------:R-:W-:-:S13]  /*4780*/  PLOP3.LUT P0, PT, PT, PT, UP1, 0x80, 0x8 ;  /* 0x000000000008781c */ /* 0x000fda0003f0f018 */
[----:B------:R-:W-:Y:S05]  /*4790*/  @!P0 EXIT ;  /* 0x000000000000894d */ /* 0x000fea0003800000 */
[----:B------:R-:W-:Y:S01]  /*47a0*/  BAR.SYNC.DEFER_BLOCKING 0x6, 0xa0 ;  /* 0x0182800000007b1d */ /* 0x000fe20000010000 */
[C---:B------:R-:W-:Y:S01]  /*47b0*/  IMAD.SHL.U32 R3, R189.reuse, 0x40, RZ ;  /* 0x00000040bd037824 */ /* 0x040fe200078e00ff */
[C---:B------:R-:W-:Y:S01]  /*47c0*/  LOP3.LUT R193, R189.reuse, 0x60, RZ, 0xc0, !PT ;  /* 0x00000060bdc17812 */ /* 0x040fe200078ec0ff */
[C---:B------:R-:W-:Y:S01]  /*47d0*/  IMAD.SHL.U32 R172, R189.reuse, 0x8, RZ ;  /* 0x00000008bdac7824 */ /* 0x040fe200078e00ff */
[C---:B------:R-:W-:Y:S01]  /*47e0*/  LOP3.LUT R191, R189.reuse, 0x2, RZ, 0xc0, !PT ;  /* 0x00000002bdbf7812 */ /* 0x040fe200078ec0ff */
[----:B------:R-:W-:Y:S01]  /*47f0*/  IMAD.U32 R79, R189, 0x10000, RZ ;  /* 0x00010000bd4f7824 */ /* 0x000fe200078e00ff */
[----:B------:R-:W-:Y:S02]  /*4800*/  UMOV UR49, 0x400 ;  /* 0x0000040000317882 */ /* 0x000fe40000000000 */
[----:B------:R-:W1:Y:S01]  /*4810*/  LDC R177, c[0x0][0x370] ;  /* 0x0000dc00ffb17b82 */ /* 0x000e620000000800 */
[----:B------:R-:W-:Y:S01]  /*4820*/  ULEA UR49, UR37, UR49, 0x18 ;  /* 0x0000003125317291 */ /* 0x000fe2000f8ec0ff */
[----:B------:R-:W-:Y:S01]  /*4830*/  LOP3.LUT R5, R3, 0x180, RZ, 0xc0, !PT ;  /* 0x0000018003057812 */ /* 0x000fe200078ec0ff */
[----:B------:R-:W-:Y:S01]  /*4840*/  HFMA2 R195, -RZ, RZ, 0, 0 ;  /* 0x00000000ffc37431 */ /* 0x000fe200000001ff */
[----:B------:R-:W-:Y:S01]  /*4850*/  LOP3.LUT R79, R79, 0x600000, RZ, 0xc0, !PT ;  /* 0x006000004f4f7812 */ /* 0x000fe200078ec0ff */
[----:B------:R-:W-:Y:S01]  /*4860*/  UIADD3 UR4, UPT, UPT, UR49, 0x4200, URZ ;  /* 0x0000420031047890 */ /* 0x000fe2000fffe0ff */
[----:B------:R-:W-:Y:S01]  /*4870*/  LOP3.LUT R172, R5, 0x30, R172, 0xf8, !PT ;  /* 0x0000003005ac7812 */ /* 0x000fe200078ef8ac */
[----:B------:R-:W-:Y:S01]  /*4880*/  IMAD.MOV.U32 R76, RZ, RZ, RZ ;  /* 0x000000ffff4c7224 */ /* 0x000fe200078e00ff */
[----:B------:R-:W2:Y:S01]  /*4890*/  LDC R74, c[0x0][0xb0c] ;  /* 0x0002c300ff4a7b82 */ /* 0x000ea20000000800 */
[----:B------:R-:W-:-:S02]  /*48a0*/  LOP3.LUT R189, R189, 0x4, RZ, 0xc0, !PT ;  /* 0x00000004bdbd7812 */ /* 0x000fc400078ec0ff */
[----:B------:R-:W-:Y:S02]  /*48b0*/  CS2R R182, SRZ ;  /* 0x0000000000b67805 */ /* 0x000fe4000001ff00 */
[----:B------:R-:W-:Y:S02]  /*48c0*/  LOP3.LUT R172, R172, 0x1e40, R3, 0xf8, !PT ;  /* 0x00001e40acac7812 */ /* 0x000fe400078ef803 */
[----:B------:R-:W-:Y:S02]  /*48d0*/  CS2R R180, SRZ ;  /* 0x0000000000b47805 */ /* 0x000fe4000001ff00 */
[----:B------:R-:W-:Y:S01]  /*48e0*/  IADD3 R188, PT, PT, -R189, 0x2, RZ ;  /* 0x00000002bdbc7810 */ /* 0x000fe20007ffe1ff */
[----:B------:R-:W-:Y:S01]  /*48f0*/  IMAD.MOV R176, RZ, RZ, -R191 ;  /* 0x000000ffffb07224 */ /* 0x000fe200078e0abf */
[----:B------:R-:W-:Y:S01]  /*4900*/  MOV R192, UR4 ;  /* 0x0000000400c07c02 */ /* 0x000fe20008000f00 */
[----:B------:R-:W4:Y:S01]  /*4910*/  LDC R174, c[0x0][0xb20] ;  /* 0x0002c800ffae7b82 */ /* 0x000f220000000800 */
[----:B------:R-:W3:Y:S01]  /*4920*/  LDS R0, [UR49+0x140] ;  /* 0x00014031ff007984 */ /* 0x000ee20008000800 */
[----:B------:R-:W-:Y:S01]  /*4930*/  VIADD R190, R172, UR49 ;  /* 0x00000031acbe7c36 */ /* 0x000fe20008000000 */
[----:B------:R-:W1:Y:S01]  /*4940*/  LDCU.64 UR52, c[0x0][0x348] ;  /* 0x00006900ff3477ac */ /* 0x000e620008000a00 */
[----:B------:R-:W-:-:S02]  /*4950*/  IMAD.MOV R175, RZ, RZ, -R189 ;  /* 0x000000ffffaf7224 */ /* 0x000fc400078e0abd */
[----:B------:R-:W-:Y:S01]  /*4960*/  VIADD R190, R190, 0x200 ;  /* 0x00000200bebe7836 */ /* 0x000fe20000000000 */
[----:B------:R-:W1:Y:S01]  /*4970*/  LDCU.64 UR38, c[0x0][0x888] ;  /* 0x00011100ff2677ac */ /* 0x000e620008000a00 */
[----:B------:R-:W1:Y:S01]  /*4980*/  LDC R73, c[0x0][0xb30] ;  /* 0x0002cc00ff497b82 */ /* 0x000e620000000800 */
[----:B------:R-:W1:Y:S01]  /*4990*/  LDCU.64 UR44, c[0x0][0x890] ;  /* 0x00011200ff2c77ac */ /* 0x000e620008000a00 */
[----:B------:R-:W-:-:S06]  /*49a0*/  UIADD3 UR48, UPT, UPT, UR49, 0x200, URZ ;  /* 0x0000020031307890 */ /* 0x000fcc000fffe0ff */
[----:B------:R-:W1:Y:S08]  /*49b0*/  LDC.64 R168, c[0x0][0xb10] ;  /* 0x0002c400ffa87b82 */ /* 0x000e700000000a00 */
[----:B------:R-:W1:Y:S08]  /*49c0*/  LDC.64 R70, c[0x0][0xb18] ;  /* 0x0002c600ff467b82 */ /* 0x000e700000000a00 */
[----:B------:R-:W1:Y:S08]  /*49d0*/  LDC.64 R68, c[0x0][0xb28] ;  /* 0x0002ca00ff447b82 */ /* 0x000e700000000a00 */
[----:B------:R-:W1:Y:S01]  /*49e0*/  LDC.64 R166, c[0x0][0x8b0] ;  /* 0x00022c00ffa67b82 */ /* 0x000e620000000a00 */
[----:B---3--:R-:W-:-:S07]  /*49f0*/  IMAD.IADD R79, R0, 0x1, R79 ;  /* 0x00000001004f7824 */ /* 0x008fce00078e024f */
[----:B------:R-:W3:Y:S08]  /*4a00*/  LDC.64 R164, c[0x0][0x8a8] ;  /* 0x00022a00ffa47b82 */ /* 0x000ef00000000a00 */
[----:B--2-4-:R-:W1:Y:S02]  /*4a10*/  LDC R178, c[0x0][0x374] ;  /* 0x0000dd00ffb27b82 */ /* 0x014e640000000800 */
.L_x_107:
[C---:B------:R-:W-:Y:S02]  /*4a20*/  LEA R0, R195.reuse, UR49, 0x3 ;  /* 0x00000031c3007c11 */ /* 0x040fe4000f8e18ff */
[----:B------:R-:W-:Y:S02]  /*4a30*/  SHF.L.U32 R3, R182, 0x1f, RZ ;  /* 0x0000001fb6037819 */ /* 0x000fe400000006ff */
[----:B------:R-:W-:Y:S02]  /*4a40*/  LEA R16, R195, UR49, 0x4 ;  /* 0x00000031c3107c11 */ /* 0x000fe4000f8e20ff */
[----:B------:R-:W2:Y:S02]  /*4a50*/  SYNCS.PHASECHK.TRANS64.TRYWAIT P0, [R0+URZ+0x90], R3 ;  /* 0x00009003000075a7 */ /* 0x000ea400080011ff */
[----:B-12---:R-:W-:Y:S05]  /*4a60*/  @!P0 BRA `(.L_x_81) ;  /* 0x0000004000748947 */ /* 0x006fea0003800000 */
.L_x_147:
[----:B------:R-:W4:Y:S01]  /*4a70*/  LDC.64 R12, c[0x0][0xb10] ;  /* 0x0002c400ff0c7b82 */ /* 0x000f220000000a00 */
[----:B------:R-:W3:Y:S01]  /*4a80*/  LDS.128 R16, [R16+0x120] ;  /* 0x0001200010107984 */ /* 0x000ee20000000c00 */
[----:B-1----:R-:W-:Y:S01]  /*4a90*/  ISETP.NE.AND P1, PT, R73, 0x1, PT ;  /* 0x000000014900780c */ /* 0x002fe20003f25270 */
[----:B--2---:R-:W-:Y:S01]  /*4aa0*/  VIADD R0, R0, 0xa0 ;  /* 0x000000a000007836 */ /* 0x004fe20000000000 */
[----:B------:R-:W-:Y:S04]  /*4ab0*/  ISETP.GE.AND P0, PT, R72, 0x1, PT ;  /* 0x000000014800780c */ /* 0x000fe80003f06270 */
[----:B------:R-:W1:Y:S01]  /*4ac0*/  LDC.64 R10, c[0x0][0xb18] ;  /* 0x0002c600ff0a7b82 */ /* 0x000e620000000a00 */
[----:B------:R-:W-:Y:S01]  /*4ad0*/  PRMT R0, RZ, 0x654, R0 ;  /* 0x00000654ff007816 */ /* 0x000fe20000000000 */
[----:B------:R-:W-:Y:S01]  /*4ae0*/  @!PT LDS RZ, [RZ] ;  /* 0x00000000fffff984 */ /* 0x000fe20000000800 */
[----:B------:R-:W-:Y:S01]  /*4af0*/  @!PT LDS RZ, [RZ] ;  /* 0x00000000fffff984 */ /* 0x000fe20000000800 */
[----:B------:R-:W-:Y:S01]  /*4b00*/  @!PT LDS RZ, [RZ] ;  /* 0x00000000fffff984 */ /* 0x000fe20000000800 */
[----:B------:R-:W-:Y:S01]  /*4b10*/  @!PT LDS RZ, [RZ] ;  /* 0x00000000fffff984 */ /* 0x000fe20000000800 */
[----:B------:R2:W-:Y:S06]  /*4b20*/  MEMBAR.ALL.CTA ;  /* 0x0000000000007992 */ /* 0x0005ec0000008000 */
[----:B--2---:R-:W2:Y:S01]  /*4b30*/  FENCE.VIEW.ASYNC.S ;  /* 0x00000000000073c6 */ /* 0x004ea20000000000 */
[----:B------:R-:W1:Y:S08]  /*4b40*/  @!P1 LDC R14, c[0x0][0xb20] ;  /* 0x0002c800ff0e9b82 */ /* 0x000e700000000800 */
[----:B------:R-:W1:Y:S01]  /*4b50*/  @!P1 LDC R9, c[0x0][0xb0c] ;  /* 0x0002c300ff099b82 */ /* 0x000e620000000800 */
[----:B--2---:R2:W-:Y:S01]  /*4b60*/  SYNCS.ARRIVE.TRANS64.RED.A1T0 RZ, [R0+URZ], RZ ;  /* 0x000000ff00ff79a7 */ /* 0x0045e200081004ff */
[----:B---3--:R-:W-:Y:S04]  /*4b70*/  LOP3.LUT P4, RZ, R18, 0x1, RZ, 0xc0, !PT ;  /* 0x0000000112ff7812 */ /* 0x008fe8000788c0ff */
[----:B------:R-:W-:Y:S09]  /*4b80*/  P2R R194, PR, RZ, 0x10 ;  /* 0x00000010ffc27803 */ /* 0x000ff20000000000 */
[----:B------:R-:W-:Y:S02]  /*4b90*/  @P4 MOV R77, R16 ;  /* 0x00000010004d4202 */ /* 0x000fe40000000f00 */
[----:B------:R-:W-:Y:S01]  /*4ba0*/  @P4 LOP3.LUT R75, R17, 0xffff, RZ, 0xc0, !PT ;  /* 0x0000ffff114b4812 */ /* 0x000fe200078ec0ff */
[----:B--2-4-:R-:W-:Y:S06]  /*4bb0*/  @!P0 BRA `(.L_x_82) ;  /* 0x0000000000a48947 */ /* 0x014fec0003800000 */
[----:B------:R-:W-:Y:S01]  /*4bc0*/  IMAD.HI.U32 R23, R178, R71, RZ ;  /* 0x00000047b2177227 */ /* 0x000fe200078e00ff */
[----:B------:R-:W-:Y:S02]  /*4bd0*/  ISETP.NE.AND P0, PT, R70, 0x1, PT ;  /* 0x000000014600780c */ /* 0x000fe40003f05270 */
[----:B------:R-:W-:Y:S01]  /*4be0*/  ISETP.NE.AND P2, PT, R72, 0x1, PT ;  /* 0x000000014800780c */ /* 0x000fe20003f45270 */
[----:B------:R-:W-:Y:S01]  /*4bf0*/  IMAD.HI.U32 R22, R177, R168, RZ ;  /* 0x000000a8b1167227 */ /* 0x000fe200078e00ff */
[----:B------:R-:W-:Y:S02]  /*4c00*/  SHF.R.U32.HI R23, RZ, R174, R23 ;  /* 0x000000aeff177219 */ /* 0x000fe40000011617 */
[----:B------:R-:W-:Y:S01]  /*4c10*/  ISETP.NE.AND P3, PT, R74, 0x1, PT ;  /* 0x000000014a00780c */ /* 0x000fe20003f65270 */
[----:B------:R-:W-:Y:S01]  /*4c20*/  IMAD.HI.U32 R26, R77, R168, RZ ;  /* 0x000000a84d1a7227 */ /* 0x000fe200078e00ff */
[----:B------:R-:W-:Y:S02]  /*4c30*/  SHF.R.U32.HI R22, RZ, R169, R22 ;  /* 0x000000a9ff167219 */ /* 0x000fe40000011616 */
[----:B------:R-:W-:Y:S01]  /*4c40*/  SEL R3, R178, R23, !P0 ;  /* 0x00000017b2037207 */ /* 0x000fe20004000000 */
[----:B------:R-:W-:Y:S01]  /*4c50*/  IMAD.HI.U32 R23, R75, R71, RZ ;  /* 0x000000474b177227 */ /* 0x000fe200078e00ff */
[----:B------:R-:W-:Y:S02]  /*4c60*/  SEL R7, R177, R22, !P3 ;  /* 0x00000016b1077207 */ /* 0x000fe40005800000 */
[----:B------:R-:W-:Y:S01]  /*4c70*/  SHF.R.U32.HI R26, RZ, R169, R26 ;  /* 0x000000a9ff1a7219 */ /* 0x000fe2000001161a */
[-C--:B------:R-:W-:Y:S04]  /*4c80*/  IMAD.HI.U32 R22, R3, R68.reuse, RZ ;  /* 0x0000004403167227 */ /* 0x080fe800078e00ff */
[----:B------:R-:W-:Y:S01]  /*4c90*/  IMAD.HI.U32 R24, R7, R68, RZ ;  /* 0x0000004407187227 */ /* 0x000fe200078e00ff */
[-C--:B------:R-:W-:Y:S02]  /*4ca0*/  @P2 SHF.R.U32.HI R3, RZ, R69.reuse, R22 ;  /* 0x00000045ff032219 */ /* 0x080fe40000011616 */
[----:B------:R-:W-:Y:S02]  /*4cb0*/  SHF.R.U32.HI R22, RZ, R174, R23 ;  /* 0x000000aeff167219 */ /* 0x000fe40000011617 */
[----:B------:R-:W-:Y:S01]  /*4cc0*/  @P2 SHF.R.U32.HI R7, RZ, R69, R24 ;  /* 0x00000045ff072219 */ /* 0x000fe20000011618 */
[C---:B------:R-:W-:Y:S01]  /*4cd0*/  IMAD R2, R72.reuse, R3, RZ ;  /* 0x0000000348027224 */ /* 0x040fe200078e02ff */
[----:B------:R-:W-:Y:S02]  /*4ce0*/  SEL R5, R75, R22, !P0 ;  /* 0x000000164b057207 */ /* 0x000fe40004000000 */
[----:B------:R-:W-:Y:S01]  /*4cf0*/  SEL R3, R77, R26, !P3 ;  /* 0x0000001a4d037207 */ /* 0x000fe20005800000 */
[----:B------:R-:W-:Y:S01]  /*4d00*/  IMAD R4, R72, R7, RZ ;  /* 0x0000000748047224 */ /* 0x000fe200078e02ff */
[C---:B------:R-:W-:Y:S01]  /*4d10*/  ISETP.GE.AND P0, PT, R5.reuse, R2, PT ;  /* 0x000000020500720c */ /* 0x040fe20003f06270 */
[----:B------:R-:W-:Y:S03]  /*4d20*/  IMAD.HI.U32 R6, R5, R68, RZ ;  /* 0x0000004405067227 */ /* 0x000fe600078e00ff */
[----:B------:R-:W-:Y:S01]  /*4d30*/  ISETP.GE.OR P0, PT, R3, R4, P0 ;  /* 0x000000040300720c */ /* 0x000fe20000706670 */
[----:B------:R-:W-:Y:S01]  /*4d40*/  IMAD.MOV R4, RZ, RZ, -R3 ;  /* 0x000000ffff047224 */ /* 0x000fe200078e0a03 */
[-C--:B------:R-:W-:Y:S03]  /*4d50*/  SHF.R.U32.HI R6, RZ, R69.reuse, R6 ;  /* 0x00000045ff067219 */ /* 0x080fe60000011606 */
[----:B------:R-:W-:Y:S01]  /*4d60*/  IMAD R77, R74, R4, R77 ;  /* 0x000000044a4d7224 */ /* 0x000fe200078e024d */
[----:B------:R-:W-:Y:S05]  /*4d70*/  SEL R15, R5, R6, !P2 ;  /* 0x00000006050f7207 */ /* 0x000fea0005000000 */
[----:B------:R-:W-:Y:S02]  /*4d80*/  IMAD.MOV R6, RZ, RZ, -R15 ;  /* 0x000000ffff067224 */ /* 0x000fe400078e0a0f */
[C---:B------:R-:W-:Y:S04]  /*4d90*/  @!P0 IMAD.HI.U32 R2, R3.reuse, R68, RZ ;  /* 0x0000004403028227 */ /* 0x040fe800078e00ff */
[----:B------:R-:W-:Y:S01]  /*4da0*/  IMAD R6, R72, R6, R5 ;  /* 0x0000000648067224 */ /* 0x000fe200078e0205 */
[----:B------:R-:W-:Y:S04]  /*4db0*/  @!P0 SHF.R.U32.HI R2, RZ, R69, R2 ;  /* 0x00000045ff028219 */ /* 0x000fe80000011602 */
[----:B------:R-:W-:Y:S02]  /*4dc0*/  @!P0 SEL R0, R3, R2, !P2 ;  /* 0x0000000203008207 */ /* 0x000fe40005000000 */
[----:B------:R-:W-:Y:S02]  /*4dd0*/  IADD3 R2, PT, PT, -R5, RZ, RZ ;  /* 0x000000ff05027210 */ /* 0x000fe40007ffe1ff */
[----:B------:R-:W-:Y:S01]  /*4de0*/  @!P0 IADD3 R8, PT, PT, R15, -R0, RZ ;  /* 0x800000000f088210 */ /* 0x000fe20007ffe0ff */
[----:B------:R-:W-:Y:S02]  /*4df0*/  @!P0 IMAD R0, R7, R6, R0 ;  /* 0x0000000607008224 */ /* 0x000fe400078e0200 */
[----:B------:R-:W-:Y:S02]  /*4e00*/  IMAD R75, R70, R2, R75 ;  /* 0x00000002464b7224 */ /* 0x000fe400078e024b */
[----:B------:R-:W-:Y:S02]  /*4e10*/  @!P0 IMAD R5, R8, R72, R3 ;  /* 0x0000004808058224 */ /* 0x000fe400078e0203 */
[----:B------:R-:W-:Y:S04]  /*4e20*/  @!P0 IMAD.MOV.U32 R3, RZ, RZ, R0 ;  /* 0x000000ffff038224 */ /* 0x000fe800078e0000 */
[----:B------:R-:W-:Y:S02]  /*4e30*/  IMAD R77, R3, R74, R77 ;  /* 0x0000004a034d7224 */ /* 0x000fe400078e024d */
[----:B------:R-:W-:Y:S07]  /*4e40*/  IMAD R75, R5, R70, R75 ;  /* 0x00000046054b7224 */ /* 0x000fee00078e024b */
.L_x_82:
[----:B-1----:R-:W-:Y:S01]  /*4e50*/  @!P1 ISETP.NE.AND P0, PT, R10, 0x1, PT ;  /* 0x000000010a00980c */ /* 0x002fe20003f05270 */
[----:B------:R-:W-:Y:S01]  /*4e60*/  @!P1 IMAD.HI.U32 R0, R77, R12, RZ ;  /* 0x0000000c4d009227 */ /* 0x000fe200078e00ff */
[----:B------:R-:W-:Y:S01]  /*4e70*/  @!P1 ISETP.NE.AND P2, PT, R9, 0x1, PT ;  /* 0x000000010900980c */ /* 0x000fe20003f45270 */
[----:B------:R-:W-:Y:S01]  /*4e80*/  ULOP3.LUT UP0, URZ, UR48, 0x1b0, URZ, 0xc0, !UPT ;  /* 0x000001b030ff7892 */ /* 0x000fe2000f80c0ff */
[----:B------:R-:W-:Y:S01]  /*4e90*/  R2UR UR42, R21 ;  /* 0x00000000152a72ca */ /* 0x000fe200000e0000 */
[----:B------:R-:W-:Y:S01]  /*4ea0*/  @!P1 IMAD.HI.U32 R3, R75, R11, RZ ;  /* 0x0000000b4b039227 */ /* 0x000fe200078e00ff */
[----:B------:R-:W-:Y:S02]  /*4eb0*/  @!P1 SHF.R.U32.HI R0, RZ, R13, R0 ;  /* 0x0000000dff009219 */ /* 0x000fe40000011600 */
[----:B------:R-:W-:Y:S01]  /*4ec0*/  R2UR UR41, R20 ;  /* 0x00000000142972ca */ /* 0x000fe200000e0000 */
[----:B------:R-:W-:Y:S01]  /*4ed0*/  VIADD R195, R195, 0x1 ;  /* 0x00000001c3c37836 */ /* 0x000fe20000000000 */
[----:B------:R-:W-:Y:S02]  /*4ee0*/  @!P1 SHF.R.U32.HI R2, RZ, R14, R3 ;  /* 0x0000000eff029219 */ /* 0x000fe40000011603 */
[----:B------:R-:W-:Y:S02]  /*4ef0*/  @!P1 SEL R3, R77, R0, !P2 ;  /* 0x000000004d039207 */ /* 0x000fe40005000000 */
[----:B------:R-:W-:Y:S02]  /*4f00*/  @!P1 SEL R2, R75, R2, !P0 ;  /* 0x000000024b029207 */ /* 0x000fe40004000000 */
[----:B------:R-:W-:Y:S01]  /*4f10*/  @P4 SHF.R.U32.HI R179, RZ, 0x10, R17 ;  /* 0x00000010ffb34819 */ /* 0x000fe20000011611 */
[----:B------:R-:W-:Y:S02]  /*4f20*/  USHF.L.U32 UR42, UR42, 0x7, URZ ;  /* 0x000000072a2a7899 */ /* 0x000fe400080006ff */
[----:B------:R-:W-:Y:S02]  /*4f30*/  @!P1 IMAD.IADD R0, R2, 0x1, -R3 ;  /* 0x0000000102009824 */ /* 0x000fe400078e0a03 */
[----:B------:R-:W-:Y:S01]  /*4f40*/  @!P1 IMAD.IADD R2, R3, 0x1, -R2 ;  /* 0x0000000103029824 */ /* 0x000fe200078e0a02 */
[----:B------:R-:W-:Y:S01]  /*4f50*/  USHF.L.U32 UR41, UR41, 0x7, URZ ;  /* 0x0000000729297899 */ /* 0x000fe200080006ff */
[----:B------:R-:W-:Y:S02]  /*4f60*/  @!P1 IMAD R77, R0, R9, R77 ;  /* 0x00000009004d9224 */ /* 0x000fe400078e024d */
[----:B------:R-:W-:Y:S01]  /*4f70*/  @!P1 IMAD R75, R2, R10, R75 ;  /* 0x0000000a024b9224 */ /* 0x000fe200078e024b */
[----:B------:R-:W-:Y:S08]  /*4f80*/  BRA.U !UP0, `(.L_x_83) ;  /* 0x0000000108407547 */ /* 0x000ff0000b800000 */
[----:B------:R-:W1:Y:S01]  /*4f90*/  LDCU.64 UR8, c[0x4][0x80] ;  /* 0x01001000ff0877ac */ /* 0x000e620008000a00 */
[----:B------:R-:W-:Y:S01]  /*4fa0*/  MOV R3, 0x0 ;  /* 0x0000000000037802 */ /* 0x000fe20000000f00 */
[----:B------:R-:W-:Y:S02]  /*4fb0*/  HFMA2 R12, -RZ, RZ, 0, 5.9604644775390625e-08 ;  /* 0x00000001ff0c7431 */ /* 0x000fe400000001ff */
[----:B------:R-:W-:Y:S02]  /*4fc0*/  IMAD.MOV.U32 R8, RZ, RZ, 0x70 ;  /* 0x00000070ff087424 */ /* 0x000fe400078e00ff */
[----:B------:R-:W-:Y:S01]  /*4fd0*/  IMAD.MOV.U32 R13, RZ, RZ, RZ ;  /* 0x000000ffff0d7224 */ /* 0x000fe200078e00ff */
[----:B------:R-:W2:Y:S01]  /*4fe0*/  LDCU.64 UR6, c[0x4][0x88] ;  /* 0x01001100ff0677ac */ /* 0x000ea20008000a00 */
[----:B------:R-:W3:Y:S01]  /*4ff0*/  LDC.64 R2, c[0x4][R3] ;  /* 0x0100000003027b82 */ /* 0x000ee20000000a00 */
[----:B------:R-:W4:Y:S01]  /*5000*/  LDCU.64 UR4, c[0x4][0x8] ;  /* 0x01000100ff0477ac */ /* 0x000f220008000a00 */
[----:B-1----:R-:W-:Y:S01]  /*5010*/  MOV R5, UR9 ;  /* 0x0000000900057c02 */ /* 0x002fe20008000f00 */
[----:B------:R-:W-:Y:S01]  /*5020*/  IMAD.U32 R4, RZ, RZ, UR8 ;  /* 0x00000008ff047e24 */ /* 0x000fe2000f8e00ff */
[----:B--2---:R-:W-:Y:S01]  /*5030*/  MOV R7, UR7 ;  /* 0x0000000700077c02 */ /* 0x004fe20008000f00 */
[----:B------:R-:W-:Y:S01]  /*5040*/  IMAD.U32 R6, RZ, RZ, UR6 ;  /* 0x00000006ff067e24 */ /* 0x000fe2000f8e00ff */
[----:B----4-:R-:W-:Y:S01]  /*5050*/  MOV R11, UR5 ;  /* 0x00000005000b7c02 */ /* 0x010fe20008000f00 */
[----:B------:R-:W-:Y:S02]  /*5060*/  IMAD.U32 R10, RZ, RZ, UR4 ;  /* 0x00000004ff0a7e24 */ /* 0x000fe4000f8e00ff */
[----:B------:R-:W-:Y:S07]  /*5070*/  LEPC R20, `(.L_x_83) ;  /* 0x000000001014794e */ /* 0x000fee0000000000 */
[----:B---3-5:R-:W-:Y:S05]  /*5080*/  CALL.ABS.NOINC R2 ;  /* 0x0000000002007343 */ /* 0x028fea0003c00000 */
.L_x_83:
[----:B------:R-:W-:Y:S01]  /*5090*/  LOP3.LUT P0, RZ, R192, 0x1b0, RZ, 0xc0, !PT ;  /* 0x000001b0c0ff7812 */ /* 0x000fe2000780c0ff */
[----:B------:R-:W-:Y:S11]  /*50a0*/  BSSY.RECONVERGENT B6, `(.L_x_84) ;  /* 0x0000013000067945 */ /* 0x000ff60003800200 */
[----:B------:R-:W-:Y:S01]  /*50b0*/  @!UPT UIADD3 URZ, UPT, UPT, URZ, URZ, URZ ;  /* 0x000000fffffff290 */ /* 0x000fe2000fffe0ff */
[----:B------:R-:W-:Y:S05]  /*50c0*/  @!P0 BRA `(.L_x_85) ;  /* 0x0000000000408947 */ /* 0x000fea0003800000 */
        /* <DEDUP_REMOVED lines=16> */
.L_x_85:
[----:B------:R-:W-:Y:S05]  /*51d0*/  BSYNC.RECONVERGENT B6 ;  /* 0x0000000000067941 */ /* 0x000fea0003800200 */
.L_x_84:
[----:B------:R-:W-:Y:S01]  /*51e0*/  ISETP.NE.U32.AND P4, PT, R166, RZ, PT ;  /* 0x000000ffa600720c */ /* 0x000fe20003f85070 */
[----:B------:R-:W-:Y:S01]  /*51f0*/  UISETP.NE.AND UP2, UPT, UR50, URZ, UPT ;  /* 0x000000ff3200728c */ /* 0x000fe2000bf45270 */
[----:B------:R-:W-:Y:S01]  /*5200*/  ISETP.NE.U32.AND P2, PT, RZ, UR38, PT ;  /* 0x00000026ff007c0c */ /* 0x000fe2000bf45070 */
[----:B------:R-:W-:Y:S01]  /*5210*/  UISETP.NE.U32.AND UP1, UPT, UR44, URZ, UPT ;  /* 0x000000ff2c00728c */ /* 0x000fe2000bf25070 */
[----:B------:R-:W-:Y:S01]  /*5220*/  ISETP.NE.AND.EX P4, PT, R167, RZ, PT, P4 ;  /* 0x000000ffa700720c */ /* 0x000fe20003f85340 */
[----:B------:R-:W-:Y:S01]  /*5230*/  UPLOP3.LUT UP0, UPT, UPT, UPT, UPT, 0x40, 0x4 ;  /* 0x000000000004789c */ /* 0x000fe20003f0e870 */
[----:B------:R-:W-:Y:S01]  /*5240*/  ISETP.NE.AND.EX P2, PT, RZ, UR39, PT, P2 ;  /* 0x00000027ff007c0c */ /* 0x000fe2000bf45320 */
[----:B------:R-:W-:Y:S01]  /*5250*/  UISETP.NE.AND.EX UP1, UPT, UR45, URZ, UPT, UP1 ;  /* 0x000000ff2d00728c */ /* 0x000fe2000bf25310 */
[----:B------:R-:W-:Y:S04]  /*5260*/  PLOP3.LUT P1, PT, PT, PT, UP2, 0x80, 0x8 ;  /* 0x000000000008781c */ /* 0x000fe80003f2f028 */
[----:B------:R-:W-:Y:S06]  /*5270*/  @UP2 UPLOP3.LUT UP0, UPT, UPT, UPT, UP1, 0x80, 0x8 ;  /* 0x000000000008289c */ /* 0x000fec0003f0f010 */
[----:B------:R-:W-:Y:S01]  /*5280*/  PLOP3.LUT P0, PT, PT, PT, UP0, 0x80, 0x8 ;  /* 0x000000000008781c */ /* 0x000fe20003f0f008 */
[----:B------:R-:W-:Y:S01]  /*5290*/  @!UPT UIADD3 URZ, UPT, UPT, URZ, URZ, URZ ;  /* 0x000000fffffff290 */ /* 0x000fe2000fffe0ff */
[----:B------:R-:W-:Y:S11]  /*52a0*/  BRA.U !UP1, `(.L_x_86) ;  /* 0x0000000109387547 */ /* 0x000ff6000b800000 */
[----:B------:R-:W-:Y:S01]  /*52b0*/  UISETP.NE.U32.AND UP0, UPT, UR38, URZ, UPT ;  /* 0x000000ff2600728c */ /* 0x000fe2000bf05070 */
[----:B------:R-:W-:Y:S02]  /*52c0*/  HFMA2 R0, -RZ, RZ, 0, 5.9604644775390625e-08 ;  /* 0x00000001ff007431 */ /* 0x000fe400000001ff */
[----:B------:R-:W-:Y:S01]  /*52d0*/  IMAD.MOV.U32 R171, RZ, RZ, 0x1 ;  /* 0x00000001ffab7424 */ /* 0x000fe200078e00ff */
[----:B------:R-:W-:Y:S06]  /*52e0*/  UISETP.NE.AND.EX UP0, UPT, UR39, URZ, UPT, UP0 ;  /* 0x000000ff2700728c */ /* 0x000fec000bf05300 */
[----:B------:R-:W-:Y:S05]  /*52f0*/  PLOP3.LUT P3, PT, PT, PT, UP0, 0x80, 0x8 ;  /* 0x000000000008781c */ /* 0x000fea0003f6f008 */
[----:B------:R-:W1:Y:S01]  /*5300*/  @UP0 LDCU.64 UR6, c[0x0][0x888] ;  /* 0x00011100ff0607ac */ /* 0x000e620008000a00 */
[----:B------:R-:W-:Y:S07]  /*5310*/  @UP0 UIMAD UR4, UR36, UR44, URZ ;  /* 0x0000002c240402a4 */ /* 0x000fee000f8e02ff */
[----:B------:R-:W-:Y:S01]  /*5320*/  @!P3 PRMT R171, R0, 0x7610, R171 ;  /* 0x0000761000abb816 */ /* 0x000fe200000000ab */
[----:B-1----:R-:W-:Y:S03]  /*5330*/  @UP0 UIMAD.WIDE UR6, UR4, 0x4, UR6 ;  /* 0x00000004040608a5 */ /* 0x002fe6000f8e0206 */
[----:B------:R-:W1:Y:S03]  /*5340*/  @!UP0 LDCU UR4, c[0x0][0x880] ;  /* 0x00011000ff0487ac */ /* 0x000e660008000800 */
[----:B------:R-:W-:Y:S01]  /*5350*/  IMAD.U32 R2, RZ, RZ, UR6 ;  /* 0x00000006ff027e24 */ /* 0x000fe2000f8e00ff */
[----:B------:R-:W-:Y:S05]  /*5360*/  MOV R3, UR7 ;  /* 0x0000000700037c02 */ /* 0x000fea0008000f00 */
[----:B-----5:R2:W5:Y:S02]  /*5370*/  @P3 LDG.E R81, desc[UR46][R2.64] ;  /* 0x0000002e02513981 */ /* 0x020564000c1e1900 */
[----:B-12---:R-:W-:Y:S02]  /*5380*/  @!P3 IMAD.U32 R81, RZ, RZ, UR4 ;  /* 0x00000004ff51be24 */ /* 0x006fe4000f8e00ff */
.L_x_86:
[----:B------:R-:W-:Y:S05]  /*5390*/  @!P4 BRA `(.L_x_87) ;  /* 0x000000000020c947 */ /* 0x000fea0003800000 */
[----:B------:R-:W-:Y:S04]  /*53a0*/  ISETP.NE.U32.AND P3, PT, R164, RZ, PT ;  /* 0x000000ffa400720c */ /* 0x000fe80003f65070 */
[----:B------:R-:W-:Y:S11]  /*53b0*/  ISETP.NE.AND.EX P3, PT, R165, RZ, PT, P3 ;  /* 0x000000ffa500720c */ /* 0x000ff60003f65330 */
[----:B------:R-:W-:Y:S02]  /*53c0*/  @!UPT UIADD3 URZ, UPT, UPT, URZ, URZ, URZ ;  /* 0x000000fffffff290 */ /* 0x000fe4000fffe0ff */
[----:B------:R-:W1:Y:S01]  /*53d0*/  @P3 LDC.64 R2, c[0x0][0x8a8] ;  /* 0x00022a00ff023b82 */ /* 0x000e620000000a00 */
[----:B------:R-:W-:Y:S04]  /*53e0*/  @P3 IMAD R0, R166, UR36, RZ ;  /* 0x00000024a6003c24 */ /* 0x000fe8000f8e02ff */
[----:B-1----:R-:W-:Y:S05]  /*53f0*/  @P3 IMAD.WIDE R2, R0, 0x4, R2 ;  /* 0x0000000400023825 */ /* 0x002fea00078e0202 */
[----:B-----5:R1:W5:Y:S02]  /*5400*/  @P3 LDG.E R78, desc[UR46][R2.64] ;  /* 0x0000002e024e3981 */ /* 0x020364000c1e1900 */
[----:B-1----:R-:W2:Y:S02]  /*5410*/  @!P3 LDC R78, c[0x0][0x8a0] ;  /* 0x00022800ff4ebb82 */ /* 0x002ea40000000800 */
.L_x_87:
[----:B-----5:R-:W-:Y:S01]  /*5420*/  FSETP.NEU.AND P4, PT, R81, RZ, PT ;  /* 0x000000ff5100720b */ /* 0x020fe20003f8d000 */
[----:B------:R-:W-:Y:S01]  /*5430*/  BSSY B1, `(.L_x_88) ;  /* 0x0000047000017945 */ /* 0x000fe20003800000 */
[----:B------:R-:W-:Y:S01]  /*5440*/  SEL R5, RZ, 0xffffffff, P2 ;  /* 0xffffffffff057807 */ /* 0x000fe20001000000 */
[----:B------:R-:W-:Y:S01]  /*5450*/  IMAD.MOV.U32 R208, RZ, RZ, 0x1 ;  /* 0x00000001ffd07424 */ /* 0x000fe200078e00ff */
[----:B------:R-:W-:Y:S01]  /*5460*/  LOP3.LUT P3, RZ, R171, 0xff, RZ, 0xc0, !PT ;  /* 0x000000ffabff7812 */ /* 0x000fe2000786c0ff */
[C---:B------:R-:W-:Y:S01]  /*5470*/  IMAD R80, R76.reuse, 0x80, R79 ;  /* 0x000000804c507824 */ /* 0x040fe200078e024f */
[----:B------:R-:W-:Y:S02]  /*5480*/  @P1 SEL R0, RZ, 0xffffffff, P4 ;  /* 0xffffffffff001807 */ /* 0x000fe40002000000 */
[----:B------:R-:W-:Y:S02]  /*5490*/  CS2R R162, SRZ ;  /* 0x0000000000a27805 */ /* 0x000fe4000001ff00 */
[----:B------:R-:W-:Y:S02]  /*54a0*/  LEA R3, R181, UR49, 0x3 ;  /* 0x00000031b5037c11 */ /* 0x000fe4000f8e18ff */
[----:B------:R-:W-:Y:S02]  /*54b0*/  CS2R R160, SRZ ;  /* 0x0000000000a07805 */ /* 0x000fe4000001ff00 */
[----:B------:R-:W-:Y:S02]  /*54c0*/  @P0 SEL R0, R5, R0, !P3 ;  /* 0x0000000005000207 */ /* 0x000fe40005800000 */
[----:B------:R-:W-:Y:S02]  /*54d0*/  CS2R R158, SRZ ;  /* 0x00000000009e7805 */ /* 0x000fe4000001ff00 */
[----:B------:R-:W-:Y:S02]  /*54e0*/  LEA R207, R76, UR49, 0x3 ;  /* 0x000000314ccf7c11 */ /* 0x000fe4000f8e18ff */
[----:B------:R-:W-:Y:S02]  /*54f0*/  CS2R R156, SRZ ;  /* 0x00000000009c7805 */ /* 0x000fe4000001ff00 */
[----:B------:R-:W-:Y:S02]  /*5500*/  @P1 LOP3.LUT R0, R0, 0x1, RZ, 0xc0, !PT ;  /* 0x0000000100001812 */ /* 0x000fe400078ec0ff */
[----:B------:R-:W-:Y:S02]  /*5510*/  CS2R R154, SRZ ;  /* 0x00000000009a7805 */ /* 0x000fe4000001ff00 */
[----:B------:R-:W-:Y:S02]  /*5520*/  SHF.L.U32 R2, R183, 0x1f, RZ ;  /* 0x0000001fb7027819 */ /* 0x000fe400000006ff */
[----:B------:R-:W-:Y:S02]  /*5530*/  CS2R R152, SRZ ;  /* 0x0000000000987805 */ /* 0x000fe4000001ff00 */
[----:B------:R-:W-:Y:S02]  /*5540*/  ISETP.NE.U32.OR P6, PT, R0, 0x1, !P1 ;  /* 0x000000010000780c */ /* 0x000fe40004fc5470 */
[----:B------:R-:W-:Y:S02]  /*5550*/  CS2R R150, SRZ ;  /* 0x0000000000967805 */ /* 0x000fe4000001ff00 */
[----:B------:R-:W-:Y:S02]  /*5560*/  PLOP3.LUT P2, PT, PT, PT, UP1, 0x80, 0x8 ;  /* 0x000000000008781c */ /* 0x000fe40003f4f018 */
[----:B------:R-:W-:Y:S02]  /*5570*/  CS2R R148, SRZ ;  /* 0x0000000000947805 */ /* 0x000fe4000001ff00 */
[----:B------:R-:W-:Y:S02]  /*5580*/  SEL R0, RZ, 0xffffffff, P4 ;  /* 0xffffffffff007807 */ /* 0x000fe40002000000 */
[----:B------:R-:W-:Y:S03]  /*5590*/  P2R R184, PR, RZ, 0x40 ;  /* 0x00000040ffb87803 */ /* 0x000fe60000000000 */
[----:B------:R-:W-:Y:S04]  /*55a0*/  @P6 SHF.L.U32 R4, R180, 0x1f, RZ ;  /* 0x0000001fb4046819 */ /* 0x000fe800000006ff */
[----:B------:R-:W-:Y:S01]  /*55b0*/  @P2 SEL R0, R5, R0, !P3 ;  /* 0x0000000005002207 */ /* 0x000fe20005800000 */
[----:B------:R-:W1:Y:S03]  /*55c0*/  @P6 SYNCS.PHASECHK.TRANS64.TRYWAIT P1, [R3+URZ+0x60], R4 ;  /* 0x00006004030065a7 */ /* 0x000e6600080211ff */
[----:B------:R-:W-:Y:S04]  /*55d0*/  LOP3.LUT R0, R0, 0x1, RZ, 0xc0, !PT ;  /* 0x0000000100007812 */ /* 0x000fe800078ec0ff */
[----:B------:R-:W-:Y:S04]  /*55e0*/  ISETP.NE.U32.AND P5, PT, R0, 0x1, PT ;  /* 0x000000010000780c */ /* 0x000fe80003fa5070 */
[----:B------:R-:W-:Y:S01]  /*55f0*/  P2R R209, PR, RZ, 0x20 ;  /* 0x00000020ffd17803 */ /* 0x000fe20000000000 */
[----:B------:R3:W4:Y:S01]  /*5600*/  SYNCS.PHASECHK.TRANS64.TRYWAIT P0, [R207+URZ+0xb0], R2 ;  /* 0x0000b002cf0075a7 */ /* 0x00072200080011ff */
[----:B-1----:R-:W-:Y:S01]  /*5610*/  @P6 SEL R208, RZ, 0x1, !P1 ;  /* 0x00000001ffd06807 */ /* 0x002fe20004800000 */
[----:B---3--:R-:W-:Y:S06]  /*5620*/  @!P6 BRA `(.L_x_89) ;  /* 0x00000000009ce947 */ /* 0x008fec0003800000 */
[----:B------:R-:W-:Y:S01]  /*5630*/  @P5 IMAD R6, R181, 0x2000, R190 ;  /* 0x00002000b5065824 */ /* 0x000fe200078e02be */
[----:B------:R-:W-:Y:S01]  /*5640*/  ISETP.NE.AND P1, PT, R208, RZ, PT ;  /* 0x000000ffd000720c */ /* 0x000fe20003f25270 */
[----:B------:R-:W-:Y:S01]  /*5650*/  BSSY B0, `(.L_x_90) ;  /* 0x0000010000007945 */ /* 0x000fe20003800000 */
[----:B------:R-:W-:Y:S01]  /*5660*/  CS2R R150, SRZ ;  /* 0x0000000000967805 */ /* 0x000fe2000001ff00 */
[--C-:B------:R-:W-:Y:S01]  /*5670*/  @P5 IMAD R7, R191, -0x10, R6.reuse ;  /* 0xfffffff0bf075824 */ /* 0x100fe200078e0206 */
[----:B------:R-:W-:Y:S01]  /*5680*/  CS2R R148, SRZ ;  /* 0x0000000000947805 */ /* 0x000fe2000001ff00 */
[----:B------:R-:W-:Y:S01]  /*5690*/  @P5 IMAD R5, R189, -0x10, R6 ;  /* 0xfffffff0bd055824 */ /* 0x000fe200078e0206 */
[----:B------:R-:W-:Y:S01]  /*56a0*/  CS2R R158, SRZ ;  /* 0x00000000009e7805 */ /* 0x000fe2000001ff00 */
[----:B------:R-:W-:Y:S01]  /*56b0*/  @P5 IMAD R4, R188, 0x10, R7 ;  /* 0x00000010bc045824 */ /* 0x000fe200078e0207 */
[----:B------:R-:W-:Y:S02]  /*56c0*/  CS2R R156, SRZ ;  /* 0x00000000009c7805 */ /* 0x000fe4000001ff00 */
[----:B------:R-:W-:Y:S02]  /*56d0*/  CS2R R154, SRZ ;  /* 0x00000000009a7805 */ /* 0x000fe4000001ff00 */
[----:B------:R-:W-:Y:S02]  /*56e0*/  CS2R R152, SRZ ;  /* 0x0000000000987805 */ /* 0x000fe4000001ff00 */
[----:B------:R-:W-:Y:S02]  /*56f0*/  CS2R R162, SRZ ;  /* 0x0000000000a27805 */ /* 0x000fe4000001ff00 */
[----:B------:R-:W-:Y:S01]  /*5700*/  CS2R R160, SRZ ;  /* 0x0000000000a07805 */ /* 0x000fe2000001ff00 */
[----:B------:R-:W-:Y:S06]  /*5710*/  @P1 BRA `(.L_x_91) ;  /* 0x00000000000c1947 */ /* 0x000fec0003800000 */
[----:B------:R-:W-:Y:S04]  /*5720*/  SHF.L.U32 R0, R180, 0x1f, RZ ;  /* 0x0000001fb4007819 */ /* 0x000fe800000006ff */
[----:B------:R-:W1:Y:S02]  /*5730*/  SYNCS.PHASECHK.TRANS64.TRYWAIT P1, [R3+URZ+0x60], R0 ;  /* 0x00006000030075a7 */ /* 0x000e6400080211ff */
[----:B-1----:R-:W-:Y:S05]  /*5740*/  @!P1 BRA `(.L_x_92) ;  /* 0x0000003400509947 */ /* 0x002fea0003800000 */
.L_x_91:
[----:B------:R-:W-:Y:S05]  /*5750*/  BSYNC B0 ;  /* 0x0000000000007941 */ /* 0x000fea0003800000 */
.L_x_90:
[----:B------:R-:W-:Y:S01]  /*5760*/  ISETP.NE.AND P1, PT, R209, RZ, PT ;  /* 0x000000ffd100720c */ /* 0x000fe20003f25270 */
[----:B-1----:R-:W-:Y:S02]  /*5770*/  VIADD R3, R3, 0x70 ;  /* 0x0000007003037836 */ /* 0x002fe40000000000 */
[----:B------:R-:W-:Y:S02]  /*5780*/  IMAD.U32 R0, RZ, RZ, UR37 ;  /* 0x00000025ff007e24 */ /* 0x000fe4000f8e00ff */
[----:B------:R-:W-:Y:S03]  /*5790*/  VIADD R181, R181, 0x1 ;  /* 0x00000001b5b57836 */ /* 0x000fe60000000000 */
[----:B------:R-:W-:Y:S05]  /*57a0*/  PRMT R0, R0, 0x654, R3 ;  /* 0x0000065400007816 */ /* 0x000fea0000000003 */
[----:B------:R1:W3:Y:S04]  /*57b0*/  @P1 LDS.128 R148, [R6] ;  /* 0x0000000006941984 */ /* 0x0002e80000000c00 */
[----:B------:R1:W1:Y:S04]  /*57c0*/  @P1 LDS.128 R156, [R5+0x20] ;  /* 0x00002000059c1984 */ /* 0x0002680000000c00 */
[----:B------:R1:W1:Y:S04]  /*57d0*/  @P1 LDS.128 R152, [R7+0x10] ;  /* 0x0000100007981984 */ /* 0x0002680000000c00 */
[----:B------:R1:W1:Y:S01]  /*57e0*/  @P1 LDS.128 R160, [R4+0x10] ;  /* 0x0000100004a01984 */ /* 0x0002620000000c00 */
[C---:B------:R-:W-:Y:S01]  /*57f0*/  ISETP.NE.AND P1, PT, R181.reuse, 0x2, PT ;  /* 0x00000002b500780c */ /* 0x040fe20003f25270 */
[----:B------:R-:W-:Y:S01]  /*5800*/  @!PT LDS RZ, [RZ] ;  /* 0x00000000fffff984 */ /* 0x000fe20000000800 */
[----:B------:R-:W-:Y:S01]  /*5810*/  @!PT LDS RZ, [RZ] ;  /* 0x00000000fffff984 */ /* 0x000fe20000000800 */
[----:B------:R-:W-:Y:S01]  /*5820*/  @!PT LDS RZ, [RZ] ;  /* 0x00000000fffff984 */ /* 0x000fe20000000800 */
[----:B------:R-:W-:Y:S01]  /*5830*/  @!PT LDS RZ, [RZ] ;  /* 0x00000000fffff984 */ /* 0x000fe20000000800 */
[----:B------:R5:W-:Y:S06]  /*5840*/  MEMBAR.ALL.CTA ;  /* 0x0000000000007992 */ /* 0x000bec0000008000 */
[----:B-----5:R-:W5:Y:S01]  /*5850*/  FENCE.VIEW.ASYNC.S ;  /* 0x00000000000073c6 */ /* 0x020f620000000000 */
[----:B------:R-:W-:Y:S02]  /*5860*/  SEL R3, RZ, 0x1, P1 ;  /* 0x00000001ff037807 */ /* 0x000fe40000800000 */
[----:B------:R-:W-:Y:S02]  /*5870*/  SEL R181, R181, RZ, P1 ;  /* 0x000000ffb5b57207 */ /* 0x000fe40000800000 */
[----:B------:R-:W-:Y:S01]  /*5880*/  LOP3.LUT R180, R180, R3, RZ, 0x3c, !PT ;  /* 0x00000003b4b47212 */ /* 0x000fe200078e3cff */
[----:B-----5:R1:W-:Y:S06]  /*5890*/  SYNCS.ARRIVE.TRANS64.RED.A1T0 RZ, [R0+URZ], RZ ;  /* 0x000000ff00ff79a7 */ /* 0x0203ec00081004ff */
.L_x_89:
[----:B------:R-:W-:Y:S05]  /*58a0*/  BSYNC B1 ;  /* 0x0000000000017941 */ /* 0x000fea0003800000 */
.L_x_88:
[----:B-1----:R-:W-:Y:S04]  /*58b0*/  SHF.R.U32.HI R0, RZ, 0x15, R80 ;  /* 0x00000015ff007819 */ /* 0x002fe80000011650 */
[----:B------:R-:W-:Y:S01]  /*58c0*/  LOP3.LUT P1, RZ, R0, 0x3, R173, 0x48, !PT ;  /* 0x0000000300ff7812 */ /* 0x000fe200078248ad */
[----:B------:R-:W-:Y:S01]  /*58d0*/  @!UPT UIADD3 URZ, UPT, UPT, URZ, URZ, URZ ;  /* 0x000000fffffff290 */ /* 0x000fe2000fffe0ff */
[----:B----4-:R-:W-:Y:S11]  /*58e0*/  @P0 BRA `(.L_x_93) ;  /* 0x0000000000080947 */ /* 0x010ff60003800000 */
[----:B------:R-:W1:Y:S02]  /*58f0*/  SYNCS.PHASECHK.TRANS64.TRYWAIT P0, [R207+URZ+0xb0], R2 ;  /* 0x0000b002cf0075a7 */ /* 0x000e6400080011ff */
[----:B-1----:R-:W-:Y:S05]  /*5900*/  @!P0 BRA `(.L_x_94) ;  /* 0x0000003000f48947 */ /* 0x002fea0003800000 */
.L_x_93:
[----:B------:R-:W-:Y:S04]  /*5910*/  BSSY.RECONVERGENT B6, `(.L_x_95) ;  /* 0x0000012000067945 */ /* 0x000fe80003800200 */
[----:B------:R-:W-:Y:S05]  /*5920*/  @!P1 BRA `(.L_x_96) ;  /* 0x0000000000409947 */ /* 0x000fea0003800000 */
[----:B------:R-:W4:Y:S01]  /*5930*/  LDCU.64 UR8, c[0x4][0x70] ;  /* 0x01000e00ff0877ac */ /* 0x000f220008000a00 */
[----:B------:R-:W-:Y:S01]  /*5940*/  MOV R3, 0x0 ;  /* 0x0000000000037802 */ /* 0x000fe20000000f00 */
[----:B------:R-:W-:Y:S02]  /*5950*/  HFMA2 R12, -RZ, RZ, 0, 5.9604644775390625e-08 ;  /* 0x00000001ff0c7431 */ /* 0x000fe400000001ff */
[----:B------:R-:W-:Y:S02]  /*5960*/  IMAD.MOV.U32 R8, RZ, RZ, 0x192 ;  /* 0x00000192ff087424 */ /* 0x000fe400078e00ff */
[----:B------:R-:W-:Y:S01]  /*5970*/  IMAD.MOV.U32 R13, RZ, RZ, RZ ;  /* 0x000000ffff0d7224 */ /* 0x000fe200078e00ff */
[----:B------:R-:W5:Y:S01]  /*5980*/  LDCU.64 UR6, c[0x4][0x78] ;  /* 0x01000f00ff0677ac */ /* 0x000f620008000a00 */
[----:B-1----:R-:W1:Y:S01]  /*5990*/  LDC.64 R2, c[0x4][R3] ;  /* 0x0100000003027b82 */ /* 0x002e620000000a00 */
[----:B------:R-:W2:Y:S01]  /*59a0*/  LDCU.64 UR4, c[0x4][0x10] ;  /* 0x01000200ff0477ac */ /* 0x000ea20008000a00 */
[----:B----4-:R-:W-:Y:S01]  /*59b0*/  MOV R5, UR9 ;  /* 0x0000000900057c02 */ /* 0x010fe20008000f00 */
[----:B------:R-:W-:Y:S01]  /*59c0*/  IMAD.U32 R4, RZ, RZ, UR8 ;  /* 0x00000008ff047e24 */ /* 0x000fe2000f8e00ff */
[----:B-----5:R-:W-:Y:S01]  /*59d0*/  MOV R7, UR7 ;  /* 0x0000000700077c02 */ /* 0x020fe20008000f00 */
[----:B------:R-:W-:Y:S01]  /*59e0*/  IMAD.U32 R6, RZ, RZ, UR6 ;  /* 0x00000006ff067e24 */ /* 0x000fe2000f8e00ff */
[----:B--2---:R-:W-:Y:S01]  /*59f0*/  MOV R11, UR5 ;  /* 0x00000005000b7c02 */ /* 0x004fe20008000f00 */
[----:B------:R-:W-:Y:S02]  /*5a00*/  IMAD.U32 R10, RZ, RZ, UR4 ;  /* 0x00000004ff0a7e24 */ /* 0x000fe4000f8e00ff */
[----:B------:R-:W-:Y:S07]  /*5a10*/  LEPC R20, `(.L_x_96) ;  /* 0x000000001014794e */ /* 0x000fee0000000000 */
[----:B-1-3--:R-:W-:Y:S05]  /*5a20*/  CALL.ABS.NOINC R2 ;  /* 0x0000000002007343 */ /* 0x00afea0003c00000 */
.L_x_96:
[----:B------:R-:W-:Y:S05]  /*5a30*/  BSYNC.RECONVERGENT B6 ;  /* 0x0000000000067941 */ /* 0x000fea0003800200 */
.L_x_95:
[-C--:B---3--:R-:W-:Y:S01]  /*5a40*/  F2FP.F16.E4M3.UNPACK_B R83, R148.reuse ;  /* 0x00000094ff53723e */ /* 0x088fe200020006ff */
[----:B------:R-:W-:Y:S05]  /*5a50*/  WARPSYNC.ALL ;  /* 0x0000000000007948 */ /* 0x000fea0003800000 */
[----:B------:R-:W-:Y:S01]  /*5a60*/  R2UR UR4, R80 ;  /* 0x00000000500472ca */ /* 0x000fe200000e0000 */
[--C-:B------:R-:W-:Y:S01]  /*5a70*/  HADD2.F32 R82, -RZ, R83.reuse.H0_H0 ;  /* 0x20000053ff527230 */ /* 0x100fe20000004100 */
[----:B------:R-:W-:Y:S01]  /*5a80*/  F2FP.F16.E4M3.UNPACK_B R85, R148.H1 ;  /* 0x00000094ff55723e */ /* 0x000fe200030006ff */
[----:B------:R-:W-:Y:S01]  /*5a90*/  HADD2.F32 R83, -RZ, R83.H1_H1 ;  /* 0x30000053ff537230 */ /* 0x000fe20000004100 */
[-C--:B------:R-:W-:Y:S01]  /*5aa0*/  F2FP.F16.E4M3.UNPACK_B R87, R149.reuse ;  /* 0x00000095ff57723e */ /* 0x080fe200020006ff */
[----:B------:R-:W-:Y:S01]  /*5ab0*/  BSSY.RECONVERGENT B0, `(.L_x_97) ;  /* 0x000011d000007945 */ /* 0x000fe20003800200 */
[----:B------:R-:W-:Y:S01]  /*5ac0*/  F2FP.F16.E4M3.UNPACK_B R89, R149.H1 ;  /* 0x00000095ff59723e */ /* 0x000fe200030006ff */
[----:B------:R-:W-:Y:S01]  /*5ad0*/  HADD2.F32 R84, -RZ, R85.H0_H0 ;  /* 0x20000055ff547230 */ /* 0x000fe20000004100 */
[-C--:B------:R-:W-:Y:S01]  /*5ae0*/  F2FP.F16.E4M3.UNPACK_B R91, R150.reuse ;  /* 0x00000096ff5b723e */ /* 0x080fe200020006ff */
[----:B------:R-:W-:Y:S01]  /*5af0*/  HADD2.F32 R88, -RZ, R87.H1_H1 ;  /* 0x30000057ff587230 */ /* 0x000fe20000004100 */
[----:B------:R-:W-:Y:S01]  /*5b00*/  F2FP.F16.E4M3.UNPACK_B R93, R150.H1 ;  /* 0x00000096ff5d723e */ /* 0x000fe200030006ff */
[----:B------:R-:W-:Y:S01]  /*5b10*/  HADD2.F32 R86, -RZ, R85.H1_H1 ;  /* 0x30000055ff567230 */ /* 0x000fe20000004100 */
[-C--:B------:R-:W-:Y:S01]  /*5b20*/  F2FP.F16.E4M3.UNPACK_B R95, R151.reuse ;  /* 0x00000097ff5f723e */ /* 0x080fe200020006ff */
[----:B------:R-:W2:Y:S01]  /*5b30*/  LDTM.x64 R4, tmem[UR4] ;  /* 0x00000004000479ee */ /* 0x000ea20008340000 */
[----:B------:R-:W-:Y:S01]  /*5b40*/  F2FP.F16.E4M3.UNPACK_B R97, R151.H1 ;  /* 0x00000097ff61723e */ /* 0x000fe200030006ff */
[----:B------:R-:W-:Y:S01]  /*5b50*/  HADD2.F32 R85, -RZ, R87.H0_H0 ;  /* 0x20000057ff557230 */ /* 0x000fe20000004100 */
[-C--:B------:R-:W-:Y:S01]  /*5b60*/  F2FP.F16.E4M3.UNPACK_B R99, R152.reuse ;  /* 0x00000098ff63723e */ /* 0x080fe200020006ff */
[----:B------:R-:W-:Y:S01]  /*5b70*/  HADD2.F32 R87, -RZ, R89.H0_H0 ;  /* 0x20000059ff577230 */ /* 0x000fe20000004100 */
[----:B------:R-:W-:Y:S01]  /*5b80*/  F2FP.F16.E4M3.UNPACK_B R101, R152.H1 ;  /* 0x00000098ff65723e */ /* 0x000fe200030006ff */
[----:B------:R-:W-:Y:S01]  /*5b90*/  HADD2.F32 R92, -RZ, R91.H1_H1 ;  /* 0x3000005bff5c7230 */ /* 0x000fe20000004100 */
[----:B------:R-:W-:Y:S01]  /*5ba0*/  ISETP.NE.AND P6, PT, R184, RZ, PT ;  /* 0x000000ffb800720c */ /* 0x000fe20003fc5270 */
[----:B------:R-:W-:Y:S01]  /*5bb0*/  HADD2.F32 R96, -RZ, R95.H1_H1 ;  /* 0x3000005fff607230 */ /* 0x000fe20000004100 */
[----:B------:R-:W-:Y:S01]  /*5bc0*/  SHF.L.U32 R211, R176, 0x4, RZ ;  /* 0x00000004b0d37819 */ /* 0x000fe200000006ff */
[----:B------:R-:W-:Y:S01]  /*5bd0*/  HADD2.F32 R100, -RZ, R99.H1_H1 ;  /* 0x30000063ff647230 */ /* 0x000fe20000004100 */
[----:B------:R-:W-:Y:S01]  /*5be0*/  SHF.L.U32 R219, R175, 0x4, RZ ;  /* 0x00000004afdb7819 */ /* 0x000fe200000006ff */
[----:B------:R-:W-:Y:S01]  /*5bf0*/  HADD2.F32 R90, -RZ, R89.H1_H1 ;  /* 0x30000059ff5a7230 */ /* 0x000fe20000004100 */
[C---:B------:R-:W-:Y:S01]  /*5c00*/  IADD3 R204, PT, PT, R190.reuse, R211, RZ ;  /* 0x000000d3becc7210 */ /* 0x040fe20007ffe0ff */
[----:B------:R-:W-:Y:S01]  /*5c10*/  HADD2.F32 R89, -RZ, R91.H0_H0 ;  /* 0x2000005bff597230 */ /* 0x000fe20000004100 */
[----:B------:R-:W-:Y:S01]  /*5c20*/  IADD3 R206, PT, PT, R190, R219, RZ ;  /* 0x000000dbbece7210 */ /* 0x000fe20007ffe0ff */
[--C-:B------:R-:W-:Y:S01]  /*5c30*/  HADD2.F32 R91, -RZ, R93.reuse.H0_H0 ;  /* 0x2000005dff5b7230 */ /* 0x100fe20000004100 */
[----:B------:R-:W-:Y:S01]  /*5c40*/  SHF.L.U32 R217, R188, 0x4, RZ ;  /* 0x00000004bcd97819 */ /* 0x000fe200000006ff */
[----:B------:R-:W-:Y:S01]  /*5c50*/  HADD2.F32 R94, -RZ, R93.H1_H1 ;  /* 0x3000005dff5e7230 */ /* 0x000fe20000004100 */
[-C--:B------:R-:W-:Y:S01]  /*5c60*/  F2FP.F16.E4M3.UNPACK_B R103, R153.reuse ;  /* 0x00000099ff67723e */ /* 0x080fe200020006ff */
[----:B------:R-:W-:Y:S01]  /*5c70*/  HADD2.F32 R93, -RZ, R95.H0_H0 ;  /* 0x2000005fff5d7230 */ /* 0x000fe20000004100 */
[----:B------:R-:W-:Y:S01]  /*5c80*/  IADD3 R205, PT, PT, R217, R204, RZ ;  /* 0x000000ccd9cd7210 */ /* 0x000fe20007ffe0ff */
[----:B------:R-:W-:Y:S01]  /*5c90*/  HADD2.F32 R95, -RZ, R97.H0_H0 ;  /* 0x20000061ff5f7230 */ /* 0x000fe20000004100 */
[----:B------:R-:W-:Y:S01]  /*5ca0*/  F2FP.F16.E4M3.UNPACK_B R105, R153.H1 ;  /* 0x00000099ff69723e */ /* 0x000fe200030006ff */
[C---:B--2---:R-:W-:Y:S01]  /*5cb0*/  FMUL R0, R78.reuse, R4 ;  /* 0x000000044e007220 */ /* 0x044fe20000400000 */
[C---:B-1----:R-:W-:Y:S01]  /*5cc0*/  FMUL R2, R78.reuse, R5 ;  /* 0x000000054e027220 */ /* 0x042fe20000400000 */
[C---:B------:R-:W-:Y:S01]  /*5cd0*/  FMUL R4, R78.reuse, R8 ;  /* 0x000000084e047220 */ /* 0x040fe20000400000 */
[C---:B------:R-:W-:Y:S01]  /*5ce0*/  FMUL R5, R78.reuse, R9 ;  /* 0x000000094e057220 */ /* 0x040fe20000400000 */
[C---:B------:R-:W-:Y:S01]  /*5cf0*/  FFMA R0, R81.reuse, R82, R0 ;  /* 0x0000005251007223 */ /* 0x040fe20000000000 */
[C---:B------:R-:W-:Y:S01]  /*5d00*/  FFMA R2, R81.reuse, R83, R2 ;  /* 0x0000005351027223 */ /* 0x040fe20000000002 */
[C---:B------:R-:W-:Y:S01]  /*5d10*/  FMUL R8, R78.reuse, R12 ;  /* 0x0000000c4e087220 */ /* 0x040fe20000400000 */
[C---:B------:R-:W-:Y:S01]  /*5d20*/  FMUL R9, R78.reuse, R13 ;  /* 0x0000000d4e097220 */ /* 0x040fe20000400000 */
[C---:B------:R-:W-:Y:S01]  /*5d30*/  FMUL R12, R78.reuse, R16 ;  /* 0x000000104e0c7220 */ /* 0x040fe20000400000 */
[C---:B------:R-:W-:Y:S01]  /*5d40*/  FMUL R13, R78.reuse, R17 ;  /* 0x000000114e0d7220 */ /* 0x040fe20000400000 */
[C---:B------:R-:W-:Y:S01]  /*5d50*/  FMUL R16, R78.reuse, R20 ;  /* 0x000000144e107220 */ /* 0x040fe20000400000 */
[C---:B------:R-:W-:Y:S01]  /*5d60*/  FMUL R17, R78.reuse, R21 ;  /* 0x000000154e117220 */ /* 0x040fe20000400000 */
[----:B------:R-:W-:Y:S02]  /*5d70*/  HADD2.F32 R104, -RZ, R103.H1_H1 ;  /* 0x30000067ff687230 */ /* 0x000fe40000004100 */
[C---:B------:R-:W-:Y:S01]  /*5d80*/  FMUL R20, R78.reuse, R24 ;  /* 0x000000184e147220 */ /* 0x040fe20000400000 */
[C---:B------:R-:W-:Y:S01]  /*5d90*/  FMUL R21, R78.reuse, R25 ;  /* 0x000000194e157220 */ /* 0x040fe20000400000 */
[C---:B------:R-:W-:Y:S01]  /*5da0*/  FMUL R24, R78.reuse, R28 ;  /* 0x0000001c4e187220 */ /* 0x040fe20000400000 */
[C---:B------:R-:W-:Y:S01]  /*5db0*/  FMUL R25, R78.reuse, R29 ;  /* 0x0000001d4e197220 */ /* 0x040fe20000400000 */
[C---:B------:R-:W-:Y:S01]  /*5dc0*/  FMUL R28, R78.reuse, R32 ;  /* 0x000000204e1c7220 */ /* 0x040fe20000400000 */
[C---:B------:R-:W-:Y:S01]  /*5dd0*/  FMUL R29, R78.reuse, R33 ;  /* 0x000000214e1d7220 */ /* 0x040fe20000400000 */
[C---:B------:R-:W-:Y:S01]  /*5de0*/  FMUL R32, R78.reuse, R36 ;  /* 0x000000244e207220 */ /* 0x040fe20000400000 */
[----:B------:R-:W-:Y:S01]  /*5df0*/  F2FP.F16.E4M3.UNPACK_B R107, R154 ;  /* 0x0000009aff6b723e */ /* 0x000fe200020006ff */
[C---:B------:R-:W-:Y:S01]  /*5e00*/  FMUL R33, R78.reuse, R37 ;  /* 0x000000254e217220 */ /* 0x040fe20000400000 */
[C---:B------:R-:W-:Y:S01]  /*5e10*/  FMUL R36, R78.reuse, R40 ;  /* 0x000000284e247220 */ /* 0x040fe20000400000 */
[----:B------:R-:W-:Y:S01]  /*5e20*/  F2FP.F16.E4M3.UNPACK_B R109, R154.H1 ;  /* 0x0000009aff6d723e */ /* 0x000fe200030006ff */
[C---:B------:R-:W-:Y:S01]  /*5e30*/  FMUL R37, R78.reuse, R41 ;  /* 0x000000294e257220 */ /* 0x040fe20000400000 */
[----:B------:R-:W-:Y:S02]  /*5e40*/  HADD2.F32 R108, -RZ, R107.H1_H1 ;  /* 0x3000006bff6c7230 */ /* 0x000fe40000004100 */
        /* <DEDUP_REMOVED lines=26> */
[C---:B------:R-:W-:Y:S01]  /*5ff0*/  FFMA R3, R81.reuse, R84, R3 ;  /* 0x0000005451037223 */ /* 0x040fe20000000003 */
[C---:B------:R-:W-:Y:S01]  /*6000*/  FFMA R7, R81.reuse, R86, R7 ;  /* 0x0000005651077223 */ /* 0x040fe20000000007 */
[----:B------:R-:W-:Y:S01]  /*6010*/  F2FP.F16.E4M3.UNPACK_B R127, R159 ;  /* 0x0000009fff7f723e */ /* 0x000fe200020006ff */
[C---:B------:R-:W-:Y:S01]  /*6020*/  FFMA R4, R81.reuse, R85, R4 ;  /* 0x0000005551047223 */ /* 0x040fe20000000004 */
[C---:B------:R-:W-:Y:S01]  /*6030*/  FFMA R5, R81.reuse, R88, R5 ;  /* 0x0000005851057223 */ /* 0x040fe20000000005 */
[----:B------:R-:W-:Y:S01]  /*6040*/  F2FP.F16.E4M3.UNPACK_B R129, R159.H1 ;  /* 0x0000009fff81723e */ /* 0x000fe200030006ff */
[----:B------:R-:W-:Y:S01]  /*6050*/  FFMA R6, R81, R87, R6 ;  /* 0x0000005751067223 */ /* 0x000fe20000000006 */
[----:B------:R-:W-:Y:S01]  /*6060*/  F2FP.SATFINITE.E4M3.F32.PACK_AB_MERGE_C R185, R7, R3, RZ ;  /* 0x0000000307b9723e */ /* 0x000fe200048070ff */
[----:B------:R-:W-:Y:S02]  /*6070*/  HADD2.F32 R124, -RZ, R123.H1_H1 ;  /* 0x3000007bff7c7230 */ /* 0x000fe40000004100 */
[----:B------:R-:W-:Y:S01]  /*6080*/  FMUL R11, R78, R11 ;  /* 0x0000000b4e0b7220 */ /* 0x000fe20000400000 */
[----:B------:R-:W-:Y:S01]  /*6090*/  HADD2.F32 R128, -RZ, R127.H1_H1 ;  /* 0x3000007fff807230 */ /* 0x000fe20000004100 */
[----:B------:R-:W-:Y:S01]  /*60a0*/  F2FP.SATFINITE.E4M3.F32.PACK_AB_MERGE_C R184, R2, R0, R185 ;  /* 0x0000000002b8723e */ /* 0x000fe200048070b9 */
[C---:B------:R-:W-:Y:S01]  /*60b0*/  FMUL R10, R78.reuse, R14 ;  /* 0x0000000e4e0a7220 */ /* 0x040fe20000400000 */
[C---:B------:R-:W-:Y:S01]  /*60c0*/  FFMA R11, R81.reuse, R90, R11 ;  /* 0x0000005a510b7223 */ /* 0x040fe2000000000b */
[C---:B------:R-:W-:Y:S01]  /*60d0*/  FFMA R8, R81.reuse, R89, R8 ;  /* 0x0000005951087223 */ /* 0x040fe20000000008 */
[----:B------:R-:W-:Y:S01]  /*60e0*/  FFMA R9, R81, R92, R9 ;  /* 0x0000005c51097223 */ /* 0x000fe20000000009 */
[----:B------:R-:W-:Y:S01]  /*60f0*/  F2FP.F16.E4M3.UNPACK_B R131, R160 ;  /* 0x000000a0ff83723e */ /* 0x000fe200020006ff */
[----:B------:R-:W-:Y:S01]  /*6100*/  HADD2.F32 R98, -RZ, R97.H1_H1 ;  /* 0x30000061ff627230 */ /* 0x000fe20000004100 */
[----:B------:R-:W-:Y:S01]  /*6110*/  F2FP.SATFINITE.E4M3.F32.PACK_AB_MERGE_C R186, R11, R6, RZ ;  /* 0x000000060bba723e */ /* 0x000fe200048070ff */
[----:B------:R-:W-:Y:S01]  /*6120*/  FFMA R10, R81, R91, R10 ;  /* 0x0000005b510a7223 */ /* 0x000fe2000000000a */
[----:B------:R-:W-:Y:S02]  /*6130*/  HADD2.F32 R97, -RZ, R99.H0_H0 ;  /* 0x20000063ff617230 */ /* 0x000fe40000004100 */
[C---:B------:R-:W-:Y:S01]  /*6140*/  FMUL R15, R78.reuse, R15 ;  /* 0x0000000f4e0f7220 */ /* 0x040fe20000400000 */
[----:B------:R-:W-:Y:S01]  /*6150*/  F2FP.SATFINITE.E4M3.F32.PACK_AB_MERGE_C R185, R5, R4, R186 ;  /* 0x0000000405b9723e */ /* 0x000fe200048070ba */
[----:B------:R-:W-:Y:S02]  /*6160*/  HADD2.F32 R132, -RZ, R131.H1_H1 ;  /* 0x30000083ff847230 */ /* 0x000fe40000004100 */
[C---:B------:R-:W-:Y:S01]  /*6170*/  FMUL R14, R78.reuse, R18 ;  /* 0x000000124e0e7220 */ /* 0x040fe20000400000 */
[C---:B------:R-:W-:Y:S01]  /*6180*/  FFMA R15, R81.reuse, R94, R15 ;  /* 0x0000005e510f7223 */ /* 0x040fe2000000000f */
[C---:B------:R-:W-:Y:S01]  /*6190*/  FFMA R12, R81.reuse, R93, R12 ;  /* 0x0000005d510c7223 */ /* 0x040fe2000000000c */
[----:B------:R-:W-:Y:S01]  /*61a0*/  FFMA R13, R81, R96, R13 ;  /* 0x00000060510d7223 */ /* 0x000fe2000000000d */
[----:B------:R-:W-:Y:S01]  /*61b0*/  F2FP.F16.E4M3.UNPACK_B R133, R160.H1 ;  /* 0x000000a0ff85723e */ /* 0x000fe200030006ff */
[--C-:B------:R-:W-:Y:S01]  /*61c0*/  HADD2.F32 R99, -RZ, R101.reuse.H0_H0 ;  /* 0x20000065ff637230 */ /* 0x100fe20000004100 */
[----:B------:R-:W-:Y:S01]  /*61d0*/  F2FP.SATFINITE.E4M3.F32.PACK_AB_MERGE_C R186, R15, R10, RZ ;  /* 0x0000000a0fba723e */ /* 0x000fe200048070ff */
[----:B------:R-:W-:Y:S01]  /*61e0*/  FFMA R14, R81, R95, R14 ;  /* 0x0000005f510e7223 */ /* 0x000fe2000000000e */
[C---:B------:R-:W-:Y:S01]  /*61f0*/  FMUL R19, R78.reuse, R19 ;  /* 0x000000134e137220 */ /* 0x040fe20000400000 */
[----:B------:R-:W-:Y:S01]  /*6200*/  HADD2.F32 R102, -RZ, R101.H1_H1 ;  /* 0x30000065ff667230 */ /* 0x000fe20000004100 */
[----:B------:R-:W-:Y:S01]  /*6210*/  F2FP.SATFINITE.E4M3.F32.PACK_AB_MERGE_C R186, R9, R8, R186 ;  /* 0x0000000809ba723e */ /* 0x000fe200048070ba */
[----:B------:R-:W-:Y:S02]  /*6220*/  HADD2.F32 R101, -RZ, R103.H0_H0 ;  /* 0x20000067ff657230 */ /* 0x000fe40000004100 */
[C---:B------:R-:W-:Y:S01]  /*6230*/  FFMA R19, R81.reuse, R98, R19 ;  /* 0x0000006251137223 */ /* 0x040fe20000000013 */
[C---:B------:R-:W-:Y:S01]  /*6240*/  FFMA R16, R81.reuse, R97, R16 ;  /* 0x0000006151107223 */ /* 0x040fe20000000010 */
[----:B------:R-:W-:Y:S01]  /*6250*/  FFMA R17, R81, R100, R17 ;  /* 0x0000006451117223 */ /* 0x000fe20000000011 */
[C---:B------:R-:W-:Y:S01]  /*6260*/  FMUL R18, R78.reuse, R22 ;  /* 0x000000164e127220 */ /* 0x040fe20000400000 */
[----:B------:R-:W-:Y:S01]  /*6270*/  F2FP.F16.E4M3.UNPACK_B R135, R161 ;  /* 0x000000a1ff87723e */ /* 0x000fe200020006ff */
        /* <DEDUP_REMOVED lines=10> */
[----:B------:R1:W-:Y:S01]  /*6320*/  STS.128 [R172+UR49+0x4200], R184 ;  /* 0x004200b8ac007988 */ /* 0x0003e20008000c31 */
[----:B------:R-:W-:Y:S01]  /*6330*/  HADD2.F32 R136, -RZ, R135.H1_H1 ;  /* 0x30000087ff887230 */ /* 0x000fe20000004100 */
[----:B------:R-:W-:Y:S01]  /*6340*/  F2FP.SATFINITE.E4M3.F32.PACK_AB_MERGE_C R196, R23, R18, RZ ;  /* 0x0000001217c4723e */ /* 0x000fe200048070ff */
[C---:B------:R-:W-:Y:S01]  /*6350*/  FMUL R22, R78.reuse, R26 ;  /* 0x0000001a4e167220 */ /* 0x040fe20000400000 */
[C---:B------:R-:W-:Y:S01]  /*6360*/  FMUL R27, R78.reuse, R27 ;  /* 0x0000001b4e1b7220 */ /* 0x040fe20000400000 */
[--C-:B------:R-:W-:Y:S01]  /*6370*/  HADD2.F32 R107, -RZ, R109.reuse.H0_H0 ;  /* 0x2000006dff6b7230 */ /* 0x100fe20000004100 */
[----:B------:R-:W-:Y:S01]  /*6380*/  F2FP.SATFINITE.E4M3.F32.PACK_AB_MERGE_C R196, R17, R16, R196 ;  /* 0x0000001011c4723e */ /* 0x000fe200048070c4 */
[C---:B------:R-:W-:Y:S01]  /*6390*/  FFMA R22, R81.reuse, R103, R22 ;  /* 0x0000006751167223 */ /* 0x040fe20000000016 */
[C---:B------:R-:W-:Y:S01]  /*63a0*/  FFMA R27, R81.reuse, R106, R27 ;  /* 0x0000006a511b7223 */ /* 0x040fe2000000001b */
[C---:B------:R-:W-:Y:S01]  /*63b0*/  FFMA R24, R81.reuse, R105, R24 ;  /* 0x0000006951187223 */ /* 0x040fe20000000018 */
[----:B------:R-:W-:Y:S01]  /*63c0*/  F2FP.F16.E4M3.UNPACK_B R137, R161.H1 ;  /* 0x000000a1ff89723e */ /* 0x000fe200030006ff */
[----:B------:R-:W-:Y:S02]  /*63d0*/  HADD2.F32 R110, -RZ, R109.H1_H1 ;  /* 0x3000006dff6e7230 */ /* 0x000fe40000004100 */
[----:B------:R-:W-:Y:S01]  /*63e0*/  FFMA R25, R81, R108, R25 ;  /* 0x0000006c51197223 */ /* 0x000fe20000000019 */
[----:B------:R-:W-:Y:S01]  /*63f0*/  F2FP.SATFINITE.E4M3.F32.PACK_AB_MERGE_C R197, R27, R22, RZ ;  /* 0x000000161bc5723e */ /* 0x000fe200048070ff */
[----:B------:R-:W-:Y:S02]  /*6400*/  HADD2.F32 R109, -RZ, R111.H0_H0 ;  /* 0x2000006fff6d7230 */ /* 0x000fe40000004100 */
[C---:B------:R-:W-:Y:S01]  /*6410*/  FMUL R26, R78.reuse, R30 ;  /* 0x0000001e4e1a7220 */ /* 0x040fe20000400000 */
[C---:B------:R-:W-:Y:S01]  /*6420*/  FMUL R31, R78.reuse, R31 ;  /* 0x0000001f4e1f7220 */ /* 0x040fe20000400000 */
[--C-:B------:R-:W-:Y:S01]  /*6430*/  HADD2.F32 R111, -RZ, R113.reuse.H0_H0 ;  /* 0x20000071ff6f7230 */ /* 0x100fe20000004100 */
[----:B------:R-:W-:Y:S01]  /*6440*/  F2FP.SATFINITE.E4M3.F32.PACK_AB_MERGE_C R197, R21, R20, R197 ;  /* 0x0000001415c5723e */ /* 0x000fe200048070c5 */
[C---:B------:R-:W-:Y:S01]  /*6450*/  FFMA R26, R81.reuse, R107, R26 ;  /* 0x0000006b511a7223 */ /* 0x040fe2000000001a */
[C---:B------:R-:W-:Y:S01]  /*6460*/  FFMA R31, R81.reuse, R110, R31 ;  /* 0x0000006e511f7223 */ /* 0x040fe2000000001f */
[C---:B------:R-:W-:Y:S01]  /*6470*/  FFMA R28, R81.reuse, R109, R28 ;  /* 0x0000006d511c7223 */ /* 0x040fe2000000001c */
[----:B------:R-:W-:Y:S01]  /*6480*/  F2FP.F16.E4M3.UNPACK_B R139, R162 ;  /* 0x000000a2ff8b723e */ /* 0x000fe200020006ff */
[----:B------:R-:W-:Y:S02]  /*6490*/  HADD2.F32 R114, -RZ, R113.H1_H1 ;  /* 0x30000071ff727230 */ /* 0x000fe40000004100 */
[----:B------:R-:W-:Y:S01]  /*64a0*/  FFMA R29, R81, R112, R29 ;  /* 0x00000070511d7223 */ /* 0x000fe2000000001d */
[----:B------:R-:W-:Y:S01]  /*64b0*/  F2FP.SATFINITE.E4M3.F32.PACK_AB_MERGE_C R198, R31, R26, RZ ;  /* 0x0000001a1fc6723e */ /* 0x000fe200048070ff */
[----:B------:R-:W-:Y:S02]  /*64c0*/  HADD2.F32 R113, -RZ, R115.H0_H0 ;  /* 0x20000073ff717230 */ /* 0x000fe40000004100 */
[C---:B------:R-:W-:Y:S01]  /*64d0*/  FMUL R30, R78.reuse, R34 ;  /* 0x000000224e1e7220 */ /* 0x040fe20000400000 */
[----:B------:R-:W-:Y:S01]  /*64e0*/  HADD2.F32 R140, -RZ, R139.H1_H1 ;  /* 0x3000008bff8c7230 */ /* 0x000fe20000004100 */
[----:B------:R-:W-:Y:S01]  /*64f0*/  F2FP.SATFINITE.E4M3.F32.PACK_AB_MERGE_C R198, R25, R24, R198 ;  /* 0x0000001819c6723e */ /* 0x000fe200048070c6 */
[C---:B------:R-:W-:Y:S01]  /*6500*/  FMUL R35, R78.reuse, R35 ;  /* 0x000000234e237220 */ /* 0x040fe20000400000 */
[--C-:B------:R-:W-:Y:S02]  /*6510*/  HADD2.F32 R115, -RZ, R117.reuse.H0_H0 ;  /* 0x20000075ff737230 */ /* 0x100fe40000004100 */
[C---:B------:R-:W-:Y:S01]  /*6520*/  FFMA R30, R81.reuse, R111, R30 ;  /* 0x0000006f511e7223 */ /* 0x040fe2000000001e */
[----:B------:R-:W-:Y:S02]  /*6530*/  HADD2.F32 R118, -RZ, R117.H1_H1 ;  /* 0x30000075ff767230 */ /* 0x000fe40000004100 */
[C---:B------:R-:W-:Y:S01]  /*6540*/  FFMA R35, R81.reuse, R114, R35 ;  /* 0x0000007251237223 */ /* 0x040fe20000000023 */
[C---:B------:R-:W-:Y:S01]  /*6550*/  FFMA R32, R81.reuse, R113, R32 ;  /* 0x0000007151207223 */ /* 0x040fe20000000020 */
[----:B------:R-:W-:Y:S01]  /*6560*/  F2FP.F16.E4M3.UNPACK_B R141, R162.H1 ;  /* 0x000000a2ff8d723e */ /* 0x000fe200030006ff */
[----:B------:R-:W-:Y:S01]  /*6570*/  FFMA R33, R81, R116, R33 ;  /* 0x0000007451217223 */ /* 0x000fe20000000021 */
[----:B------:R-:W-:Y:S01]  /*6580*/  HADD2.F32 R117, -RZ, R119.H0_H0 ;  /* 0x20000077ff757230 */ /* 0x000fe20000004100 */
        /* <DEDUP_REMOVED lines=9> */
[----:B------:R1:W-:Y:S01]  /*6620*/  STS.128 [R204+0x4010], R196 ;  /* 0x004010c4cc007388 */ /* 0x0003e20000000c00 */
[----:B------:R-:W-:Y:S01]  /*6630*/  FFMA R37, R81, R120, R37 ;  /* 0x0000007851257223 */ /* 0x000fe20000000025 */
[----:B------:R-:W-:Y:S01]  /*6640*/  F2FP.SATFINITE.E4M3.F32.PACK_AB_MERGE_C R200, R39, R34, RZ ;  /* 0x0000002227c8723e */ /* 0x000fe200048070ff */
[----:B------:R-:W-:Y:S02]  /*6650*/  HADD2.F32 R122, -RZ, R121.H1_H1 ;  /* 0x30000079ff7a7230 */ /* 0x000fe40000004100 */
[C---:B------:R-:W-:Y:S01]  /*6660*/  FMUL R38, R78.reuse, R42 ;  /* 0x0000002a4e267220 */ /* 0x040fe20000400000 */
[----:B------:R-:W-:Y:S01]  /*6670*/  HADD2.F32 R121, -RZ, R123.H0_H0 ;  /* 0x2000007bff797230 */ /* 0x000fe20000004100 */
[----:B------:R-:W-:Y:S01]  /*6680*/  F2FP.SATFINITE.E4M3.F32.PACK_AB_MERGE_C R200, R33, R32, R200 ;  /* 0x0000002021c8723e */ /* 0x000fe200048070c8 */
[----:B------:R-:W-:Y:S02]  /*6690*/  HADD2.F32 R144, -RZ, R143.H1_H1 ;  /* 0x3000008fff907230 */ /* 0x000fe40000004100 */
[C---:B------:R-:W-:Y:S01]  /*66a0*/  FFMA R38, R81.reuse, R119, R38 ;  /* 0x0000007751267223 */ /* 0x040fe20000000026 */
[C---:B------:R-:W-:Y:S01]  /*66b0*/  FMUL R43, R78.reuse, R43 ;  /* 0x0000002b4e2b7220 */ /* 0x040fe20000400000 */
[--C-:B------:R-:W-:Y:S02]  /*66c0*/  HADD2.F32 R123, -RZ, R125.reuse.H0_H0 ;  /* 0x2000007dff7b7230 */ /* 0x100fe40000004100 */
[C---:B------:R-:W-:Y:S01]  /*66d0*/  FMUL R42, R78.reuse, R46 ;  /* 0x0000002e4e2a7220 */ /* 0x040fe20000400000 */
[----:B------:R-:W-:Y:S02]  /*66e0*/  HADD2.F32 R126, -RZ, R125.H1_H1 ;  /* 0x3000007dff7e7230 */ /* 0x000fe40000004100 */
[C---:B------:R-:W-:Y:S01]  /*66f0*/  FFMA R43, R81.reuse, R122, R43 ;  /* 0x0000007a512b7223 */ /* 0x040fe2000000002b */
[----:B------:R-:W-:Y:S01]  /*6700*/  F2FP.F16.E4M3.UNPACK_B R145, R163.H1 ;  /* 0x000000a3ff91723e */ /* 0x000fe200030006ff */
[C---:B------:R-:W-:Y:S01]  /*6710*/  FFMA R40, R81.reuse, R121, R40 ;  /* 0x0000007951287223 */ /* 0x040fe20000000028 */
[----:B------:R-:W-:Y:S01]  /*6720*/  FFMA R41, R81, R124, R41 ;  /* 0x0000007c51297223 */ /* 0x000fe20000000029 */
[----:B------:R-:W-:Y:S01]  /*6730*/  ISETP.NE.AND P0, PT, R193, RZ, PT ;  /* 0x000000ffc100720c */ /* 0x000fe20003f05270 */
[----:B------:R-:W-:Y:S01]  /*6740*/  HADD2.F32 R125, -RZ, R127.H0_H0 ;  /* 0x2000007fff7d7230 */ /* 0x000fe20000004100 */
[----:B------:R-:W-:Y:S01]  /*6750*/  F2FP.SATFINITE.E4M3.F32.PACK_AB_MERGE_C R201, R43, R38, RZ ;  /* 0x000000262bc9723e */ /* 0x000fe200048070ff */
[----:B------:R-:W-:Y:S01]  /*6760*/  FFMA R42, R81, R123, R42 ;  /* 0x0000007b512a7223 */ /* 0x000fe2000000002a */
[C---:B------:R-:W-:Y:S01]  /*6770*/  FMUL R47, R78.reuse, R47 ;  /* 0x0000002f4e2f7220 */ /* 0x040fe20000400000 */
[--C-:B------:R-:W-:Y:S01]  /*6780*/  HADD2.F32 R127, -RZ, R129.reuse.H0_H0 ;  /* 0x20000081ff7f7230 */ /* 0x100fe20000004100 */
[----:B------:R-:W-:Y:S01]  /*6790*/  F2FP.SATFINITE.E4M3.F32.PACK_AB_MERGE_C R201, R37, R36, R201 ;  /* 0x0000002425c9723e */ /* 0x000fe200048070c9 */
[----:B------:R-:W-:Y:S02]  /*67a0*/  HADD2.F32 R130, -RZ, R129.H1_H1 ;  /* 0x30000081ff827230 */ /* 0x000fe40000004100 */
[C---:B------:R-:W-:Y:S01]  /*67b0*/  FFMA R47, R81.reuse, R126, R47 ;  /* 0x0000007e512f7223 */ /* 0x040fe2000000002f */
[C---:B------:R-:W-:Y:S01]  /*67c0*/  FFMA R44, R81.reuse, R125, R44 ;  /* 0x0000007d512c7223 */ /* 0x040fe2000000002c */
[C---:B------:R-:W-:Y:S01]  /*67d0*/  FFMA R45, R81.reuse, R128, R45 ;  /* 0x00000080512d7223 */ /* 0x040fe2000000002d */
[----:B------:R-:W-:Y:S02]  /*67e0*/  HADD2.F32 R129, -RZ, R131.H0_H0 ;  /* 0x20000083ff817230 */ /* 0x000fe40000004100 */
[C---:B------:R-:W-:Y:S01]  /*67f0*/  FMUL R46, R78.reuse, R50 ;  /* 0x000000324e2e7220 */ /* 0x040fe20000400000 */
[C---:B------:R-:W-:Y:S01]  /*6800*/  FMUL R51, R78.reuse, R51 ;  /* 0x000000334e337220 */ /* 0x040fe20000400000 */
[--C-:B------:R-:W-:Y:S02]  /*6810*/  HADD2.F32 R131, -RZ, R133.reuse.H0_H0 ;  /* 0x20000085ff837230 */ /* 0x100fe40000004100 */
[C---:B------:R-:W-:Y:S01]  /*6820*/  FMUL R50, R78.reuse, R54 ;  /* 0x000000364e327220 */ /* 0x040fe20000400000 */
[C---:B------:R-:W-:Y:S01]  /*6830*/  FFMA R46, R81.reuse, R127, R46 ;  /* 0x0000007f512e7223 */ /* 0x040fe2000000002e */
[----:B------:R-:W-:Y:S02]  /*6840*/  HADD2.F32 R134, -RZ, R133.H1_H1 ;  /* 0x30000085ff867230 */ /* 0x000fe40000004100 */
[C---:B------:R-:W-:Y:S01]  /*6850*/  FFMA R51, R81.reuse, R130, R51 ;  /* 0x0000008251337223 */ /* 0x040fe20000000033 */
[----:B------:R-:W-:Y:S02]  /*6860*/  HADD2.F32 R133, -RZ, R135.H0_H0 ;  /* 0x20000087ff857230 */ /* 0x000fe40000004100 */
[C---:B------:R-:W-:Y:S01]  /*6870*/  FMUL R55, R78.reuse, R55 ;  /* 0x000000374e377220 */ /* 0x040fe20000400000 */
[C---:B------:R-:W-:Y:S01]  /*6880*/  FFMA R48, R81.reuse, R129, R48 ;  /* 0x0000008151307223 */ /* 0x040fe20000000030 */
[C---:B------:R-:W-:Y:S01]  /*6890*/  FFMA R49, R81.reuse, R132, R49 ;  /* 0x0000008451317223 */ /* 0x040fe20000000031 */
[--C-:B------:R-:W-:Y:S02]  /*68a0*/  HADD2.F32 R135, -RZ, R137.reuse.H0_H0 ;  /* 0x20000089ff877230 */ /* 0x100fe40000004100 */
[C---:B------:R-:W-:Y:S01]  /*68b0*/  FFMA R50, R81.reuse, R131, R50 ;  /* 0x0000008351327223 */ /* 0x040fe20000000032 */
[----:B------:R-:W-:Y:S02]  /*68c0*/  HADD2.F32 R138, -RZ, R137.H1_H1 ;  /* 0x30000089ff8a7230 */ /* 0x000fe40000004100 */
[C---:B------:R-:W-:Y:S01]  /*68d0*/  FMUL R54, R78.reuse, R58 ;  /* 0x0000003a4e367220 */ /* 0x040fe20000400000 */
[----:B------:R-:W-:Y:S02]  /*68e0*/  HADD2.F32 R137, -RZ, R139.H0_H0 ;  /* 0x2000008bff897230 */ /* 0x000fe40000004100 */
[C---:B------:R-:W-:Y:S01]  /*68f0*/  FFMA R55, R81.reuse, R134, R55 ;  /* 0x0000008651377223 */ /* 0x040fe20000000037 */
        /* <DEDUP_REMOVED lines=16> */
[----:B------:R-:W-:Y:S01]  /*6a00*/  FFMA R63, R81, R142, R63 ;  /* 0x0000008e513f7223 */ /* 0x000fe2000000003f */
[----:B------:R-:W-:Y:S01]  /*6a10*/  FMUL R67, R78, R67 ;  /* 0x000000434e437220 */ /* 0x000fe20000400000 */
[----:B------:R-:W-:Y:S01]  /*6a20*/  F2FP.SATFINITE.E4M3.F32.PACK_AB_MERGE_C R202, R47, R42, RZ ;  /* 0x0000002a2fca723e */ /* 0x000fe200048070ff */
[----:B------:R-:W-:Y:S01]  /*6a30*/  FFMA R60, R81, R141, R60 ;  /* 0x0000008d513c7223 */ /* 0x000fe2000000003c */
[----:B------:R-:W-:Y:S01]  /*6a40*/  F2FP.SATFINITE.E4M3.F32.PACK_AB_MERGE_C R203, R51, R46, RZ ;  /* 0x0000002e33cb723e */ /* 0x000fe200048070ff */
[C---:B------:R-:W-:Y:S01]  /*6a50*/  FFMA R61, R81.reuse, R144, R61 ;  /* 0x00000090513d7223 */ /* 0x040fe2000000003d */
[C---:B------:R-:W-:Y:S01]  /*6a60*/  FFMA R62, R81.reuse, R143, R62 ;  /* 0x0000008f513e7223 */ /* 0x040fe2000000003e */
[----:B------:R-:W-:Y:S01]  /*6a70*/  FFMA R67, R81, R146, R67 ;  /* 0x0000009251437223 */ /* 0x000fe20000000043 */
[----:B------:R-:W-:Y:S02]  /*6a80*/  F2FP.SATFINITE.E4M3.F32.PACK_AB_MERGE_C R202, R41, R40, R202 ;  /* 0x0000002829ca723e */ /* 0x000fe400048070ca */
[----:B------:R-:W-:Y:S02]  /*6a90*/  F2FP.SATFINITE.E4M3.F32.PACK_AB_MERGE_C R203, R45, R44, R203 ;  /* 0x0000002c2dcb723e */ /* 0x000fe400048070cb */
[----:B------:R-:W-:Y:S02]  /*6aa0*/  F2FP.SATFINITE.E4M3.F32.PACK_AB_MERGE_C R212, R55, R50, RZ ;  /* 0x0000003237d4723e */ /* 0x000fe400048070ff */
[----:B------:R-:W-:Y:S01]  /*6ab0*/  F2FP.SATFINITE.E4M3.F32.PACK_AB_MERGE_C R213, R59, R54, RZ ;  /* 0x000000363bd5723e */ /* 0x000fe200048070ff */
[----:B------:R1:W-:Y:S01]  /*6ac0*/  STS.128 [R206+0x4020], R200 ;  /* 0x004020c8ce007388 */ /* 0x0003e20000000c00 */
[----:B------:R-:W-:Y:S02]  /*6ad0*/  F2FP.SATFINITE.E4M3.F32.PACK_AB_MERGE_C R214, R63, R58, RZ ;  /* 0x0000003a3fd6723e */ /* 0x000fe400048070ff */
[----:B------:R-:W-:Y:S02]  /*6ae0*/  F2FP.SATFINITE.E4M3.F32.PACK_AB_MERGE_C R215, R67, R62, RZ ;  /* 0x0000003e43d7723e */ /* 0x000fe400048070ff */
[----:B------:R-:W-:Y:S02]  /*6af0*/  F2FP.SATFINITE.E4M3.F32.PACK_AB_MERGE_C R212, R49, R48, R212 ;  /* 0x0000003031d4723e */ /* 0x000fe400048070d4 */
[----:B------:R-:W-:Y:S02]  /*6b00*/  F2FP.SATFINITE.E4M3.F32.PACK_AB_MERGE_C R213, R53, R52, R213 ;  /* 0x0000003435d5723e */ /* 0x000fe400048070d5 */
[----:B------:R-:W-:Y:S02]  /*6b10*/  F2FP.SATFINITE.E4M3.F32.PACK_AB_MERGE_C R214, R57, R56, R214 ;  /* 0x0000003839d6723e */ /* 0x000fe400048070d6 */
[----:B------:R-:W-:Y:S02]  /*6b20*/  F2FP.SATFINITE.E4M3.F32.PACK_AB_MERGE_C R215, R61, R60, R215 ;  /* 0x0000003c3dd7723e */ /* 0x000fe400048070d7 */
[----:B------:R-:W-:Y:S02]  /*6b30*/  LEA R210, R181, UR49, 0x3 ;  /* 0x00000031b5d27c11 */ /* 0x000fe4000f8e18ff */
[----:B------:R-:W-:Y:S01]  /*6b40*/  @P6 SHF.L.U32 R221, R180, 0x1f, RZ ;  /* 0x0000001fb4dd6819 */ /* 0x000fe200000006ff */
[----:B------:R1:W-:Y:S01]  /*6b50*/  STS.128 [R205+0x4010], R212 ;  /* 0x004010d4cd007388 */ /* 0x0003e20000000c00 */
[----:B------:R-:W-:Y:S01]  /*6b60*/  @!PT LDS RZ, [RZ] ;  /* 0x00000000fffff984 */ /* 0x000fe20000000800 */
[----:B------:R-:W-:Y:S01]  /*6b70*/  @!PT LDS RZ, [RZ] ;  /* 0x00000000fffff984 */ /* 0x000fe20000000800 */
[----:B------:R-:W-:Y:S01]  /*6b80*/  @!PT LDS RZ, [RZ] ;  /* 0x00000000fffff984 */ /* 0x000fe20000000800 */
[----:B------:R-:W-:Y:S01]  /*6b90*/  @!PT LDS RZ, [RZ] ;  /* 0x00000000fffff984 */ /* 0x000fe20000000800 */
[----:B------:R2:W-:Y:S07]  /*6ba0*/  MEMBAR.ALL.CTA ;  /* 0x0000000000007992 */ /* 0x0005ee0000008000 */
[----:B--2---:R-:W2:Y:S02]  /*6bb0*/  FENCE.VIEW.ASYNC.S ;  /* 0x00000000000073c6 */ /* 0x004ea40000000000 */
[----:B--2---:R-:W-:Y:S06]  /*6bc0*/  BAR.SYNC.DEFER_BLOCKING 0x1, 0x80 ;  /* 0x0042000000007b1d */ /* 0x004fec0000010000 */
[----:B------:R-:W-:Y:S05]  /*6bd0*/  @P0 BRA `(.L_x_98) ;  /* 0x0000000000280947 */ /* 0x000fea0003800000 */
[----:B------:R-:W-:Y:S02]  /*6be0*/  UIADD3 UR4, UPT, UPT, UR49, 0x4200, URZ ;  /* 0x0000420031047890 */ /* 0x000fe4000fffe0ff */
[----:B------:R-:W-:Y:S01]  /*6bf0*/  UIADD3 UR6, UP0, UPT, UR52, 0x680, URZ ;  /* 0x0000068034067890 */ /* 0x000fe2000ff1e0ff */
[----:B------:R-:W-:Y:S03]  /*6c00*/  UMOV UR43, UR36 ;  /* 0x00000024002b7c82 */ /* 0x000fe60008000000 */
[----:B------:R-:W-:Y:S01]  /*6c10*/  MOV R192, UR4 ;  /* 0x0000000400c07c02 */ /* 0x000fe20008000f00 */
[----:B------:R-:W-:Y:S03]  /*6c20*/  UIADD3.X UR7, UPT, UPT, URZ, UR53, URZ, UP0, !UPT ;  /* 0x00000035ff077290 */ /* 0x000fe600087fe4ff */
[----:B------:R-:W-:Y:S11]  /*6c30*/  R2UR UR40, R192 ;  /* 0x00000000c02872ca */ /* 0x000ff600000e0000 */
[----:B------:R-:W-:Y:S02]  /*6c40*/  @!UPT UIADD3 URZ, UPT, UPT, URZ, URZ, URZ ;  /* 0x000000fffffff290 */ /* 0x000fe4000fffe0ff */
[----:B------:R2:W-:Y:S01]  /*6c50*/  UTMASTG.3D [UR40], [UR6] ;  /* 0x00000028060073b5 */ /* 0x0005e20008010000 */
[----:B------:R0:W-:Y:S01]  /*6c60*/  UTMACMDFLUSH ;  /* 0x00000000000079b7 */ /* 0x0001e20000000000 */
[----:B--2---:R-:W-:Y:S04]  /*6c70*/  DEPBAR.LE SB0, 0x1 ;  /* 0x000080400000791a */ /* 0x004fe80000000000 */
.L_x_98:
[----:B------:R-:W-:Y:S05]  /*6c80*/  BSYNC.RECONVERGENT B0 ;  /* 0x0000000000007941 */ /* 0x000fea0003800200 */
.L_x_97:
[----:B------:R-:W-:Y:S06]  /*6c90*/  BAR.SYNC.DEFER_BLOCKING 0x1, 0x80 ;  /* 0x0042000000007b1d */ /* 0x000fec0000010000 */
[----:B------:R-:W2:Y:S01]  /*6ca0*/  @P6 SYNCS.PHASECHK.TRANS64.TRYWAIT P0, [R210+URZ+0x60], R221 ;  /* 0x000060ddd20065a7 */ /* 0x000ea200080011ff */
[----:B------:R-:W-:Y:S01]  /*6cb0*/  BSSY B1, `(.L_x_99) ;  /* 0x0000023000017945 */ /* 0x000fe20003800000 */
[----:B--2---:R-:W-:Y:S03]  /*6cc0*/  @P6 SEL R208, RZ, 0x1, !P0 ;  /* 0x00000001ffd06807 */ /* 0x004fe60004000000 */
[----:B------:R-:W-:Y:S05]  /*6cd0*/  @!P6 BRA `(.L_x_100) ;  /* 0x000000000080e947 */ /* 0x000fea0003800000 */
[----:B------:R-:W-:Y:S01]  /*6ce0*/  ISETP.NE.AND P1, PT, R209, RZ, PT ;  /* 0x000000ffd100720c */ /* 0x000fe20003f25270 */
[----:B------:R-:W-:Y:S01]  /*6cf0*/  BSSY B0, `(.L_x_101) ;  /* 0x000000a000007945 */ /* 0x000fe20003800000 */
[----:B------:R-:W-:Y:S11]  /*6d00*/  ISETP.NE.AND P0, PT, R208, RZ, PT ;  /* 0x000000ffd000720c */ /* 0x000ff60003f05270 */
[----:B------:R-:W-:Y:S04]  /*6d10*/  @P1 IMAD R0, R181, 0x2000, R190 ;  /* 0x00002000b5001824 */ /* 0x000fe800078e02be */
[C---:B------:R-:W-:Y:S01]  /*6d20*/  @P1 IMAD.IADD R2, R0.reuse, 0x1, R211 ;  /* 0x0000000100021824 */ /* 0x040fe200078e02d3 */
[----:B------:R-:W-:Y:S03]  /*6d30*/  @P1 IADD3 R219, PT, PT, R0, R219, RZ ;  /* 0x000000db00db1210 */ /* 0x000fe60007ffe0ff */
[----:B------:R-:W-:Y:S01]  /*6d40*/  @P1 IMAD.IADD R217, R217, 0x1, R2 ;  /* 0x00000001d9d91824 */ /* 0x000fe200078e0202 */
[----:B------:R-:W-:Y:S06]  /*6d50*/  @P0 BRA `(.L_x_102) ;  /* 0x00000000000c0947 */ /* 0x000fec0003800000 */
[----:B------:R-:W-:Y:S04]  /*6d60*/  SHF.L.U32 R3, R180, 0x1f, RZ ;  /* 0x0000001fb4037819 */ /* 0x000fe800000006ff */
[----:B------:R-:W2:Y:S02]  /*6d70*/  SYNCS.PHASECHK.TRANS64.TRYWAIT P0, [R210+URZ+0x60], R3 ;  /* 0x00006003d20075a7 */ /* 0x000ea400080011ff */
[----:B--2---:R-:W-:Y:S05]  /*6d80*/  @!P0 BRA `(.L_x_103) ;  /* 0x0000001c00e88947 */ /* 0x004fea0003800000 */
.L_x_102:
[----:B------:R-:W-:Y:S05]  /*6d90*/  BSYNC B0 ;  /* 0x0000000000007941 */ /* 0x000fea0003800000 */
.L_x_101:
[----:B------:R-:W-:Y:S01]  /*6da0*/  ISETP.NE.AND P0, PT, R209, RZ, PT ;  /* 0x000000ffd100720c */ /* 0x000fe20003f05270 */
[----:B--2---:R-:W-:Y:S02]  /*6db0*/  VIADD R210, R210, 0x70 ;  /* 0x00000070d2d27836 */ /* 0x004fe40000000000 */
[----:B------:R-:W-:Y:S02]  /*6dc0*/  IMAD.U32 R3, RZ, RZ, UR37 ;  /* 0x00000025ff037e24 */ /* 0x000fe4000f8e00ff */
[----:B------:R-:W-:Y:S03]  /*6dd0*/  VIADD R181, R181, 0x1 ;  /* 0x00000001b5b57836 */ /* 0x000fe60000000000 */
[----:B------:R-:W-:Y:S05]  /*6de0*/  PRMT R3, R3, 0x654, R210 ;  /* 0x0000065403037816 */ /* 0x000fea00000000d2 */
[----:B------:R2:W3:Y:S04]  /*6df0*/  @P0 LDS.128 R148, [R0] ;  /* 0x0000000000940984 */ /* 0x0004e80000000c00 */
[----:B------:R2:W4:Y:S04]  /*6e00*/  @P0 LDS.128 R152, [R2+0x10] ;  /* 0x0000100002980984 */ /* 0x0005280000000c00 */
        /* <DEDUP_REMOVED lines=9> */
[----:B------:R-:W-:Y:S01]  /*6ea0*/  SEL R181, R181, RZ, P0 ;  /* 0x000000ffb5b57207 */ /* 0x000fe20000000000 */
[----:B-----5:R5:W-:Y:S02]  /*6eb0*/  SYNCS.ARRIVE.TRANS64.RED.A1T0 RZ, [R3+URZ], RZ ;  /* 0x000000ff03ff79a7 */ /* 0x020be400081004ff */
[----:B-----5:R-:W-:Y:S04]  /*6ec0*/  SEL R3, RZ, 0x1, P0 ;  /* 0x00000001ff037807 */ /* 0x020fe80000000000 */
[----:B--234-:R-:W-:Y:S02]  /*6ed0*/  LOP3.LUT R180, R180, R3, RZ, 0x3c, !PT ;  /* 0x00000003b4b47212 */ /* 0x01cfe400078e3cff */
.L_x_100:
[----:B------:R-:W-:Y:S05]  /*6ee0*/  BSYNC B1 ;  /* 0x0000000000017941 */ /* 0x000fea0003800000 */
.L_x_99:
[----:B------:R-:W-:Y:S05]  /*6ef0*/  VIADD R0, R80, 0x40 ;  /* 0x0000004050007836 */ /* 0x000fea0000000000 */
[----:B------:R-:W-:Y:S04]  /*6f00*/  SHF.R.U32.HI R0, RZ, 0x15, R0 ;  /* 0x00000015ff007819 */ /* 0x000fe80000011600 */
[----:B------:R-:W-:Y:S11]  /*6f10*/  LOP3.LUT P0, RZ, R0, 0x3, R173, 0x48, !PT ;  /* 0x0000000300ff7812 */ /* 0x000ff600078048ad */
[----:B------:R-:W-:Y:S02]  /*6f20*/  @!UPT UIADD3 URZ, UPT, UPT, URZ, URZ, URZ ;  /* 0x000000fffffff290 */ /* 0x000fe4000fffe0ff */
[----:B------:R-:W-:Y:S05]  /*6f30*/  @!P0 BRA `(.L_x_104) ;  /* 0x0000000000408947 */ /* 0x000fea0003800000 */
[----:B------:R-:W2:Y:S01]  /*6f40*/  LDCU.64 UR8, c[0x4][0x70] ;  /* 0x01000e00ff0877ac */ /* 0x000ea20008000a00 */
[----:B------:R-:W-:Y:S01]  /*6f50*/  MOV R3, 0x0 ;  /* 0x0000000000037802 */ /* 0x000fe20000000f00 */
[----:B------:R-:W-:Y:S02]  /*6f60*/  HFMA2 R12, -RZ, RZ, 0, 5.9604644775390625e-08 ;  /* 0x00000001ff0c7431 */ /* 0x000fe400000001ff */
[----:B------:R-:W-:Y:S02]  /*6f70*/  IMAD.MOV.U32 R8, RZ, RZ, 0x192 ;  /* 0x00000192ff087424 */ /* 0x000fe400078e00ff */
[----:B------:R-:W-:Y:S01]  /*6f80*/  IMAD.MOV.U32 R13, RZ, RZ, RZ ;  /* 0x000000ffff0d7224 */ /* 0x000fe200078e00ff */
[----:B------:R-:W3:Y:S01]  /*6f90*/  LDCU.64 UR6, c[0x4][0x78] ;  /* 0x01000f00ff0677ac */ /* 0x000ee20008000a00 */
[----:B------:R-:W4:Y:S01]  /*6fa0*/  LDC.64 R2, c[0x4][R3] ;  /* 0x0100000003027b82 */ /* 0x000f220000000a00 */
[----:B------:R-:W5:Y:S01]  /*6fb0*/  LDCU.64 UR4, c[0x4][0x10] ;  /* 0x01000200ff0477ac */ /* 0x000f620008000a00 */
[----:B--2---:R-:W-:Y:S01]  /*6fc0*/  MOV R5, UR9 ;  /* 0x0000000900057c02 */ /* 0x004fe20008000f00 */
[----:B------:R-:W-:Y:S01]  /*6fd0*/  IMAD.U32 R4, RZ, RZ, UR8 ;  /* 0x00000008ff047e24 */ /* 0x000fe2000f8e00ff */
[----:B---3--:R-:W-:Y:S01]  /*6fe0*/  MOV R7, UR7 ;  /* 0x0000000700077c02 */ /* 0x008fe20008000f00 */
[----:B------:R-:W-:Y:S01]  /*6ff0*/  IMAD.U32 R6, RZ, RZ, UR6 ;  /* 0x00000006ff067e24 */ /* 0x000fe2000f8e00ff */
[----:B-----5:R-:W-:Y:S01]  /*7000*/  MOV R11, UR5 ;  /* 0x00000005000b7c02 */ /* 0x020fe20008000f00 */
[----:B------:R-:W-:Y:S02]  /*7010*/  IMAD.U32 R10, RZ, RZ, UR4 ;  /* 0x00000004ff0a7e24 */ /* 0x000fe4000f8e00ff */
[----:B------:R-:W-:Y:S07]  /*7020*/  LEPC R20, `(.L_x_104) ;  /* 0x000000001014794e */ /* 0x000fee0000000000 */
[----:B-1--4-:R-:W-:Y:S05]  /*7030*/  CALL.ABS.NOINC R2 ;  /* 0x0000000002007343 */ /* 0x012fea0003c00000 */
.L_x_104:
[----:B------:R-:W-:Y:S01]  /*7040*/  ISETP.NE.AND P0, PT, R193, RZ, PT ;  /* 0x000000ffc100720c */ /* 0x000fe20003f05270 */
[----:B------:R-:W-:Y:S05]  /*7050*/  WARPSYNC.ALL ;  /* 0x0000000000007948 */ /* 0x000fea0003800000 */
[----:B------:R-:W-:Y:S01]  /*7060*/  R2UR UR4, R80 ;  /* 0x00000000500472ca */ /* 0x000fe200000e0000 */
[----:B------:R-:W-:Y:S01]  /*7070*/  BSSY.RECONVERGENT B0, `(.L_x_105) ;  /* 0x000011d000007945 */ /* 0x000fe20003800200 */
[----:B------:R-:W-:Y:S02]  /*7080*/  F2FP.F16.E4M3.UNPACK_B R11, R149 ;  /* 0x00000095ff0b723e */ /* 0x000fe400020006ff */
[----:B------:R-:W-:Y:S02]  /*7090*/  F2FP.F16.E4M3.UNPACK_B R10, R150 ;  /* 0x00000096ff0a723e */ /* 0x000fe400020006ff */
[----:B------:R-:W-:Y:S01]  /*70a0*/  F2FP.F16.E4M3.UNPACK_B R9, R151 ;  /* 0x00000097ff09723e */ /* 0x000fe200020006ff */
[--C-:B------:R-:W-:Y:S01]  /*70b0*/  HADD2.F32 R83, -RZ, R11.reuse.H0_H0 ;  /* 0x2000000bff537230 */ /* 0x100fe20000004100 */
[----:B------:R-:W-:Y:S01]  /*70c0*/  F2FP.F16.E4M3.UNPACK_B R8, R152 ;  /* 0x00000098ff08723e */ /* 0x000fe200020006ff */
[----:B------:R-:W-:Y:S01]  /*70d0*/  HADD2.F32 R84, -RZ, R11.H1_H1 ;  /* 0x3000000bff547230 */ /* 0x000fe20000004100 */
[----:B------:R-:W-:Y:S01]  /*70e0*/  F2FP.F16.E4M3.UNPACK_B R7, R153 ;  /* 0x00000099ff07723e */ /* 0x000fe200020006ff */
[--C-:B------:R-:W-:Y:S01]  /*70f0*/  HADD2.F32 R87, -RZ, R10.reuse.H0_H0 ;  /* 0x2000000aff577230 */ /* 0x100fe20000004100 */
[----:B------:R-:W-:Y:S01]  /*7100*/  F2FP.F16.E4M3.UNPACK_B R6, R154 ;  /* 0x0000009aff06723e */ /* 0x000fe200020006ff */
[----:B------:R-:W-:Y:S01]  /*7110*/  HADD2.F32 R88, -RZ, R10.H1_H1 ;  /* 0x3000000aff587230 */ /* 0x000fe20000004100 */
[----:B------:R-:W-:Y:S01]  /*7120*/  F2FP.F16.E4M3.UNPACK_B R5, R155 ;  /* 0x0000009bff05723e */ /* 0x000fe200020006ff */
[--C-:B------:R-:W-:Y:S01]  /*7130*/  HADD2.F32 R91, -RZ, R9.reuse.H0_H0 ;  /* 0x20000009ff5b7230 */ /* 0x100fe20000004100 */
[----:B-1----:R-:W-:Y:S01]  /*7140*/  F2FP.F16.E4M3.UNPACK_B R4, R156 ;  /* 0x0000009cff04723e */ /* 0x002fe200020006ff */
[----:B------:R-:W-:Y:S01]  /*7150*/  HADD2.F32 R92, -RZ, R9.H1_H1 ;  /* 0x30000009ff5c7230 */ /* 0x000fe20000004100 */
[-C--:B------:R-:W-:Y:S01]  /*7160*/  F2FP.F16.E4M3.UNPACK_B R2, R148.reuse ;  /* 0x00000094ff02723e */ /* 0x080fe200020006ff */
[--C-:B------:R-:W-:Y:S01]  /*7170*/  HADD2.F32 R95, -RZ, R8.reuse.H0_H0 ;  /* 0x20000008ff5f7230 */ /* 0x100fe20000004100 */
[----:B------:R-:W-:Y:S01]  /*7180*/  F2FP.F16.E4M3.UNPACK_B R148, R148.H1 ;  /* 0x00000094ff94723e */ /* 0x000fe200030006ff */
[----:B------:R-:W-:Y:S01]  /*7190*/  HADD2.F32 R97, -RZ, R8.H1_H1 ;  /* 0x30000008ff617230 */ /* 0x000fe20000004100 */
[----:B------:R-:W-:Y:S01]  /*71a0*/  F2FP.F16.E4M3.UNPACK_B R149, R149.H1 ;  /* 0x00000095ff95723e */ /* 0x000fe200030006ff */
[--C-:B------:R-:W-:Y:S01]  /*71b0*/  HADD2.F32 R98, -RZ, R7.reuse.H0_H0 ;  /* 0x20000007ff627230 */ /* 0x100fe20000004100 */
[----:B------:R-:W-:Y:S01]  /*71c0*/  F2FP.F16.E4M3.UNPACK_B R150, R150.H1 ;  /* 0x00000096ff96723e */ /* 0x000fe200030006ff */
[----:B------:R-:W-:Y:S01]  /*71d0*/  HADD2.F32 R101, -RZ, R7.H1_H1 ;  /* 0x30000007ff657230 */ /* 0x000fe20000004100 */
[----:B------:R-:W-:Y:S01]  /*71e0*/  F2FP.F16.E4M3.UNPACK_B R151, R151.H1 ;  /* 0x00000097ff97723e */ /* 0x000fe200030006ff */
[--C-:B------:R-:W-:Y:S01]  /*71f0*/  HADD2.F32 R102, -RZ, R6.reuse.H0_H0 ;  /* 0x20000006ff667230 */ /* 0x100fe20000004100 */
[----:B------:R-:W-:Y:S01]  /*7200*/  F2FP.F16.E4M3.UNPACK_B R138, R163 ;  /* 0x000000a3ff8a723e */ /* 0x000fe200020006ff */
[----:B------:R-:W-:Y:S01]  /*7210*/  HADD2.F32 R105, -RZ, R6.H1_H1 ;  /* 0x30000006ff697230 */ /* 0x000fe20000004100 */
[----:B------:R-:W-:Y:S01]  /*7220*/  R2UR UR5, R207 ;  /* 0x00000000cf0572ca */ /* 0x000fe200000e0000 */
        /* <DEDUP_REMOVED lines=8> */
[----:B------:R-:W1:Y:S01]  /*72b0*/  LDTM.x64 R4, tmem[UR4+0x40] ;  /* 0x00004004000479ee */ /* 0x000e620008340000 */
[--C-:B------:R-:W-:Y:S01]  /*72c0*/  HADD2.F32 R0, -RZ, R2.reuse.H0_H0 ;  /* 0x20000002ff007230 */ /* 0x100fe20000004100 */
[----:B------:R-:W-:Y:S01]  /*72d0*/  NOP ;  /* 0x0000000000007918 */ /* 0x000fe20000000000 */
[----:B------:R-:W-:Y:S01]  /*72e0*/  HADD2.F32 R2, -RZ, R2.H1_H1 ;  /* 0x30000002ff027230 */ /* 0x000fe20000004100 */
[----:B------:R-:W-:Y:S01]  /*72f0*/  UIADD3 UR5, UPT, UPT, UR5, 0xd0, URZ ;  /* 0x000000d005057890 */ /* 0x000fe2000fffe0ff */
[--C-:B------:R-:W-:Y:S01]  /*7300*/  HADD2.F32 R86, -RZ, R149.reuse.H1_H1 ;  /* 0x30000095ff567230 */ /* 0x100fe20000004100 */
[----:B------:R-:W-:Y:S01]  /*7310*/  F2FP.F16.E4M3.UNPACK_B R132, R161 ;  /* 0x000000a1ff84723e */ /* 0x000fe200020006ff */
[--C-:B------:R-:W-:Y:S01]  /*7320*/  HADD2.F32 R114, -RZ, R116.reuse.H0_H0 ;  /* 0x20000074ff727230 */ /* 0x100fe20000004100 */
[----:B------:R-:W-:Y:S01]  /*7330*/  UPRMT UR5, UR37, 0x654, UR5 ;  /* 0x0000065425057896 */ /* 0x000fe20008000005 */
[----:B------:R-:W-:Y:S01]  /*7340*/  HADD2.F32 R117, -RZ, R116.H1_H1 ;  /* 0x30000074ff757230 */ /* 0x000fe20000004100 */
[----:B------:R-:W-:Y:S01]  /*7350*/  F2FP.F16.E4M3.UNPACK_B R136, R162 ;  /* 0x000000a2ff88723e */ /* 0x000fe200020006ff */
[--C-:B------:R-:W-:Y:S01]  /*7360*/  HADD2.F32 R118, -RZ, R120.reuse.H0_H0 ;  /* 0x20000078ff767230 */ /* 0x100fe20000004100 */
[----:B------:R-:W-:Y:S01]  /*7370*/  F2FP.F16.E4M3.UNPACK_B R152, R152.H1 ;  /* 0x00000098ff98723e */ /* 0x000fe200030006ff */
[----:B------:R-:W-:Y:S01]  /*7380*/  HADD2.F32 R121, -RZ, R120.H1_H1 ;  /* 0x30000078ff797230 */ /* 0x000fe20000004100 */
[----:B------:R-:W-:Y:S01]  /*7390*/  F2FP.F16.E4M3.UNPACK_B R153, R153.H1 ;  /* 0x00000099ff99723e */ /* 0x000fe200030006ff */
[--C-:B------:R-:W-:Y:S01]  /*73a0*/  HADD2.F32 R122, -RZ, R124.reuse.H0_H0 ;  /* 0x2000007cff7a7230 */ /* 0x100fe20000004100 */
[----:B------:R-:W-:Y:S01]  /*73b0*/  F2FP.F16.E4M3.UNPACK_B R154, R154.H1 ;  /* 0x0000009aff9a723e */ /* 0x000fe200030006ff */
[----:B-1----:R-:W-:Y:S01]  /*73c0*/  SYNCS.ARRIVE.TRANS64.RED.A1T0 RZ, [UR5], RZ ;  /* 0x000000ffffff79a7 */ /* 0x002fe20008100405 */
[----:B------:R-:W-:Y:S01]  /*73d0*/  HADD2.F32 R125, -RZ, R124.H1_H1 ;  /* 0x3000007cff7d7230 */ /* 0x000fe20000004100 */
[----:B------:R-:W-:Y:S01]  /*73e0*/  F2FP.F16.E4M3.UNPACK_B R155, R155.H1 ;  /* 0x0000009bff9b723e */ /* 0x000fe200030006ff */
[--C-:B------:R-:W-:Y:S01]  /*73f0*/  HADD2.F32 R126, -RZ, R128.reuse.H0_H0 ;  /* 0x20000080ff7e7230 */ /* 0x100fe20000004100 */
[----:B------:R-:W-:Y:S01]  /*7400*/  F2FP.F16.E4M3.UNPACK_B R156, R156.H1 ;  /* 0x0000009cff9c723e */ /* 0x000fe200030006ff */
[----:B------:R-:W-:Y:S01]  /*7410*/  HADD2.F32 R129, -RZ, R128.H1_H1 ;  /* 0x30000080ff817230 */ /* 0x000fe20000004100 */
[----:B------:R-:W-:Y:S01]  /*7420*/  F2FP.F16.E4M3.UNPACK_B R157, R157.H1 ;  /* 0x0000009dff9d723e */ /* 0x000fe200030006ff */
[C---:B------:R-:W-:Y:S01]  /*7430*/  FMUL R4, R78.reuse, R4 ;  /* 0x000000044e047220 */ /* 0x040fe20000400000 */
[C---:B------:R-:W-:Y:S01]  /*7440*/  FMUL R5, R78.reuse, R5 ;  /* 0x000000054e057220 */ /* 0x040fe20000400000 */
[----:B------:R-:W-:Y:S02]  /*7450*/  HADD2.F32 R3, -RZ, R148.H0_H0 ;  /* 0x20000094ff037230 */ /* 0x000fe40000004100 */
        /* <DEDUP_REMOVED lines=9> */
[C---:B------:R-:W-:Y:S01]  /*74f0*/  FMUL R2, R78.reuse, R21 ;  /* 0x000000154e027220 */ /* 0x040fe20000400000 */
[C---:B------:R-:W-:Y:S01]  /*7500*/  FMUL R21, R78.reuse, R28 ;  /* 0x0000001c4e157220 */ /* 0x040fe20000400000 */
[----:B------:R-:W-:Y:S02]  /*7510*/  HADD2.F32 R130, -RZ, R132.H0_H0 ;  /* 0x20000084ff827230 */ /* 0x000fe40000004100 */
[C---:B------:R-:W-:Y:S01]  /*7520*/  FMUL R6, R78.reuse, R6 ;  /* 0x000000064e067220 */ /* 0x040fe20000400000 */
[----:B------:R-:W-:Y:S02]  /*7530*/  HADD2.F32 R82, -RZ, R148.H1_H1 ;  /* 0x30000094ff527230 */ /* 0x000fe40000004100 */
[C---:B------:R-:W-:Y:S01]  /*7540*/  FMUL R7, R78.reuse, R7 ;  /* 0x000000074e077220 */ /* 0x040fe20000400000 */
[----:B------:R-:W-:Y:S02]  /*7550*/  HADD2.F32 R85, -RZ, R149.H0_H0 ;  /* 0x20000095ff557230 */ /* 0x000fe40000004100 */
[C---:B------:R-:W-:Y:S01]  /*7560*/  FFMA R6, R81.reuse, R3, R6 ;  /* 0x0000000351067223 */ /* 0x040fe20000000006 */
[----:B------:R-:W-:Y:S02]  /*7570*/  HADD2.F32 R133, -RZ, R132.H1_H1 ;  /* 0x30000084ff857230 */ /* 0x000fe40000004100 */
[C---:B------:R-:W-:Y:S01]  /*7580*/  FFMA R7, R81.reuse, R82, R7 ;  /* 0x0000005251077223 */ /* 0x040fe20000000007 */
[C---:B------:R-:W-:Y:S01]  /*7590*/  FFMA R8, R81.reuse, R83, R8 ;  /* 0x0000005351087223 */ /* 0x040fe20000000008 */
[C---:B------:R-:W-:Y:S01]  /*75a0*/  FFMA R9, R81.reuse, R84, R9 ;  /* 0x0000005451097223 */ /* 0x040fe20000000009 */
[--C-:B------:R-:W-:Y:S02]  /*75b0*/  HADD2.F32 R82, -RZ, R138.reuse.H0_H0 ;  /* 0x2000008aff527230 */ /* 0x100fe40000004100 */
[C---:B------:R-:W-:Y:S01]  /*75c0*/  FMUL R10, R78.reuse, R10 ;  /* 0x0000000a4e0a7220 */ /* 0x040fe20000400000 */
[----:B------:R-:W-:Y:S02]  /*75d0*/  HADD2.F32 R83, -RZ, R138.H1_H1 ;  /* 0x3000008aff537230 */ /* 0x000fe40000004100 */
[C---:B------:R-:W-:Y:S01]  /*75e0*/  FMUL R11, R78.reuse, R11 ;  /* 0x0000000b4e0b7220 */ /* 0x040fe20000400000 */
[----:B------:R-:W-:Y:S02]  /*75f0*/  HADD2.F32 R89, -RZ, R150.H0_H0 ;  /* 0x20000096ff597230 */ /* 0x000fe40000004100 */
[C---:B------:R-:W-:Y:S01]  /*7600*/  FFMA R10, R81.reuse, R85, R10 ;  /* 0x00000055510a7223 */ /* 0x040fe2000000000a */
[--C-:B------:R-:W-:Y:S02]  /*7610*/  HADD2.F32 R134, -RZ, R136.reuse.H0_H0 ;  /* 0x20000088ff867230 */ /* 0x100fe40000004100 */
[C---:B------:R-:W-:Y:S01]  /*7620*/  FFMA R11, R81.reuse, R86, R11 ;  /* 0x00000056510b7223 */ /* 0x040fe2000000000b */
[C---:B------:R-:W-:Y:S01]  /*7630*/  FFMA R12, R81.reuse, R87, R12 ;  /* 0x00000057510c7223 */ /* 0x040fe2000000000c */
[----:B------:R-:W-:Y:S01]  /*7640*/  FFMA R13, R81, R88, R13 ;  /* 0x00000058510d7223 */ /* 0x000fe2000000000d */
[----:B------:R-:W-:Y:S01]  /*7650*/  F2FP.SATFINITE.E4M3.F32.PACK_AB_MERGE_C R86, R7, R6, RZ ;  /* 0x000000060756723e */ /* 0x000fe200048070ff */
[C---:B------:R-:W-:Y:S01]  /*7660*/  FMUL R7, R78.reuse, R24 ;  /* 0x000000184e077220 */ /* 0x040fe20000400000 */
[----:B------:R-:W-:Y:S01]  /*7670*/  F2FP.SATFINITE.E4M3.F32.PACK_AB_MERGE_C R138, R11, R10, RZ ;  /* 0x0000000a0b8a723e */ /* 0x000fe200048070ff */
[C---:B------:R-:W-:Y:S01]  /*7680*/  FMUL R10, R78.reuse, R25 ;  /* 0x000000194e0a7220 */ /* 0x040fe20000400000 */
[C---:B------:R-:W-:Y:S01]  /*7690*/  FMUL R25, R78.reuse, R32 ;  /* 0x000000204e197220 */ /* 0x040fe20000400000 */
[----:B------:R-:W-:Y:S02]  /*76a0*/  HADD2.F32 R137, -RZ, R136.H1_H1 ;  /* 0x30000088ff897230 */ /* 0x000fe40000004100 */
[C---:B------:R-:W-:Y:S01]  /*76b0*/  FMUL R14, R78.reuse, R14 ;  /* 0x0000000e4e0e7220 */ /* 0x040fe20000400000 */
[----:B------:R-:W-:Y:S02]  /*76c0*/  HADD2.F32 R90, -RZ, R150.H1_H1 ;  /* 0x30000096ff5a7230 */ /* 0x000fe40000004100 */
[C---:B------:R-:W-:Y:S01]  /*76d0*/  FMUL R15, R78.reuse, R15 ;  /* 0x0000000f4e0f7220 */ /* 0x040fe20000400000 */
[--C-:B------:R-:W-:Y:S02]  /*76e0*/  HADD2.F32 R93, -RZ, R151.reuse.H0_H0 ;  /* 0x20000097ff5d7230 */ /* 0x100fe40000004100 */
[C---:B------:R-:W-:Y:S01]  /*76f0*/  FFMA R14, R81.reuse, R89, R14 ;  /* 0x00000059510e7223 */ /* 0x040fe2000000000e */
[----:B------:R-:W-:Y:S02]  /*7700*/  HADD2.F32 R94, -RZ, R151.H1_H1 ;  /* 0x30000097ff5e7230 */ /* 0x000fe40000004100 */
[C---:B------:R-:W-:Y:S01]  /*7710*/  FFMA R15, R81.reuse, R90, R15 ;  /* 0x0000005a510f7223 */ /* 0x040fe2000000000f */
[C---:B------:R-:W-:Y:S01]  /*7720*/  FFMA R16, R81.reuse, R91, R16 ;  /* 0x0000005b51107223 */ /* 0x040fe20000000010 */
[----:B------:R-:W-:Y:S01]  /*7730*/  FFMA R17, R81, R92, R17 ;  /* 0x0000005c51117223 */ /* 0x000fe20000000011 */
[C---:B------:R-:W-:Y:S01]  /*7740*/  FMUL R18, R78.reuse, R18 ;  /* 0x000000124e127220 */ /* 0x040fe20000400000 */
[C---:B------:R-:W-:Y:S01]  /*7750*/  FMUL R19, R78.reuse, R19 ;  /* 0x000000134e137220 */ /* 0x040fe20000400000 */
[--C-:B------:R-:W-:Y:S01]  /*7760*/  HADD2.F32 R96, -RZ, R152.reuse.H0_H0 ;  /* 0x20000098ff607230 */ /* 0x100fe20000004100 */
[----:B------:R-:W-:Y:S01]  /*7770*/  F2FP.SATFINITE.E4M3.F32.PACK_AB_MERGE_C R14, R15, R14, RZ ;  /* 0x0000000e0f0e723e */ /* 0x000fe200048070ff */
[C---:B------:R-:W-:Y:S01]  /*7780*/  FFMA R18, R81.reuse, R93, R18 ;  /* 0x0000005d51127223 */ /* 0x040fe20000000012 */
[C---:B------:R-:W-:Y:S01]  /*7790*/  FFMA R19, R81.reuse, R94, R19 ;  /* 0x0000005e51137223 */ /* 0x040fe20000000013 */
[C---:B------:R-:W-:Y:S01]  /*77a0*/  FFMA R0, R81.reuse, R95, R0 ;  /* 0x0000005f51007223 */ /* 0x040fe20000000000 */
[----:B------:R-:W-:Y:S01]  /*77b0*/  FFMA R2, R81, R97, R2 ;  /* 0x0000006151027223 */ /* 0x000fe20000000002 */
[----:B------:R-:W-:Y:S02]  /*77c0*/  HADD2.F32 R99, -RZ, R152.H1_H1 ;  /* 0x30000098ff637230 */ /* 0x000fe40000004100 */
[C---:B------:R-:W-:Y:S01]  /*77d0*/  FMUL R3, R78.reuse, R22 ;  /* 0x000000164e037220 */ /* 0x040fe20000400000 */
[----:B------:R-:W-:Y:S01]  /*77e0*/  F2FP.SATFINITE.E4M3.F32.PACK_AB_MERGE_C R18, R19, R18, RZ ;  /* 0x000000121312723e */ /* 0x000fe200048070ff */
[C---:B------:R-:W-:Y:S01]  /*77f0*/  FMUL R22, R78.reuse, R29 ;  /* 0x0000001d4e167220 */ /* 0x040fe20000400000 */
[C---:B------:R-:W-:Y:S01]  /*7800*/  FMUL R29, R78.reuse, R36 ;  /* 0x000000244e1d7220 */ /* 0x040fe20000400000 */
[C---:B------:R-:W-:Y:S01]  /*7810*/  FFMA R3, R81.reuse, R96, R3 ;  /* 0x0000006051037223 */ /* 0x040fe20000000003 */
[C---:B------:R-:W-:Y:S01]  /*7820*/  FMUL R6, R78.reuse, R23 ;  /* 0x000000174e067220 */ /* 0x040fe20000400000 */
[--C-:B------:R-:W-:Y:S02]  /*7830*/  HADD2.F32 R100, -RZ, R153.reuse.H0_H0 ;  /* 0x20000099ff647230 */ /* 0x100fe40000004100 */
[C---:B------:R-:W-:Y:S01]  /*7840*/  FMUL R11, R78.reuse, R26 ;  /* 0x0000001a4e0b7220 */ /* 0x040fe20000400000 */
[----:B------:R-:W-:Y:S02]  /*7850*/  HADD2.F32 R103, -RZ, R153.H1_H1 ;  /* 0x30000099ff677230 */ /* 0x000fe40000004100 */
[C---:B------:R-:W-:Y:S01]  /*7860*/  FFMA R6, R81.reuse, R99, R6 ;  /* 0x0000006351067223 */ /* 0x040fe20000000006 */
[C---:B------:R-:W-:Y:S01]  /*7870*/  FFMA R7, R81.reuse, R98, R7 ;  /* 0x0000006251077223 */ /* 0x040fe20000000007 */
[C---:B------:R-:W-:Y:S01]  /*7880*/  FFMA R10, R81.reuse, R101, R10 ;  /* 0x00000065510a7223 */ /* 0x040fe2000000000a */
[C---:B------:R-:W-:Y:S01]  /*7890*/  FFMA R11, R81.reuse, R100, R11 ;  /* 0x00000064510b7223 */ /* 0x040fe2000000000b */
[----:B------:R-:W-:Y:S01]  /*78a0*/  FMUL R26, R78, R33 ;  /* 0x000000214e1a7220 */ /* 0x000fe20000400000 */
[----:B------:R-:W-:Y:S01]  /*78b0*/  F2FP.SATFINITE.E4M3.F32.PACK_AB_MERGE_C R3, R6, R3, RZ ;  /* 0x000000030603723e */ /* 0x000fe200048070ff */
[C---:B------:R-:W-:Y:S01]  /*78c0*/  FMUL R33, R78.reuse, R40 ;  /* 0x000000284e217220 */ /* 0x040fe20000400000 */
        /* <DEDUP_REMOVED lines=8> */
[C---:B------:R-:W-:Y:S01]  /*7950*/  FMUL R30, R78.reuse, R37 ;  /* 0x000000254e1e7220 */ /* 0x040fe20000400000 */
[C---:B------:R-:W-:Y:S01]  /*7960*/  FMUL R37, R78.reuse, R44 ;  /* 0x0000002c4e257220 */ /* 0x040fe20000400000 */
[C---:B------:R-:W-:Y:S01]  /*7970*/  FMUL R24, R78.reuse, R31 ;  /* 0x0000001f4e187220 */ /* 0x040fe20000400000 */
[----:B------:R-:W-:Y:S01]  /*7980*/  F2FP.F16.E4M3.UNPACK_B R158, R158.H1 ;  /* 0x0000009eff9e723e */ /* 0x000fe200030006ff */
[--C-:B------:R-:W-:Y:S02]  /*7990*/  HADD2.F32 R108, -RZ, R155.reuse.H0_H0 ;  /* 0x2000009bff6c7230 */ /* 0x100fe40000004100 */
[----:B------:R-:W-:Y:S01]  /*79a0*/  FMUL R27, R78, R34 ;  /* 0x000000224e1b7220 */ /* 0x000fe20000400000 */
[----:B------:R-:W-:Y:S02]  /*79b0*/  HADD2.F32 R111, -RZ, R155.H1_H1 ;  /* 0x3000009bff6f7230 */ /* 0x000fe40000004100 */
[C---:B------:R-:W-:Y:S01]  /*79c0*/  FFMA R24, R81.reuse, R107, R24 ;  /* 0x0000006b51187223 */ /* 0x040fe20000000018 */
[----:B------:R-:W-:Y:S01]  /*79d0*/  F2FP.F16.E4M3.UNPACK_B R159, R159.H1 ;  /* 0x0000009fff9f723e */ /* 0x000fe200030006ff */
[C---:B------:R-:W-:Y:S01]  /*79e0*/  FFMA R25, R81.reuse, R106, R25 ;  /* 0x0000006a51197223 */ /* 0x040fe20000000019 */
[C---:B------:R-:W-:Y:S01]  /*79f0*/  FFMA R26, R81.reuse, R109, R26 ;  /* 0x0000006d511a7223 */ /* 0x040fe2000000001a */
[----:B------:R-:W-:Y:S01]  /*7a00*/  F2FP.F16.E4M3.UNPACK_B R160, R160.H1 ;  /* 0x000000a0ffa0723e */ /* 0x000fe200030006ff */
[C---:B------:R-:W-:Y:S01]  /*7a10*/  FFMA R27, R81.reuse, R108, R27 ;  /* 0x0000006c511b7223 */ /* 0x040fe2000000001b */
[----:B------:R-:W-:Y:S01]  /*7a20*/  F2FP.SATFINITE.E4M3.F32.PACK_AB_MERGE_C R6, R24, R23, RZ ;  /* 0x000000171806723e */ /* 0x000fe200048070ff */
[C---:B------:R-:W-:Y:S01]  /*7a30*/  FMUL R34, R78.reuse, R41 ;  /* 0x000000294e227220 */ /* 0x040fe20000400000 */
[C---:B------:R-:W-:Y:S01]  /*7a40*/  FMUL R41, R78.reuse, R48 ;  /* 0x000000304e297220 */ /* 0x040fe20000400000 */
[----:B------:R-:W-:Y:S01]  /*7a50*/  FMUL R28, R78, R35 ;  /* 0x000000234e1c7220 */ /* 0x000fe20000400000 */
[----:B------:R-:W-:Y:S01]  /*7a60*/  F2FP.F16.E4M3.UNPACK_B R161, R161.H1 ;  /* 0x000000a1ffa1723e */ /* 0x000fe200030006ff */
[--C-:B------:R-:W-:Y:S01]  /*7a70*/  HADD2.F32 R112, -RZ, R156.reuse.H0_H0 ;  /* 0x2000009cff707230 */ /* 0x100fe20000004100 */
[----:B------:R-:W-:Y:S01]  /*7a80*/  F2FP.SATFINITE.E4M3.F32.PACK_AB_MERGE_C R6, R22, R21, R6 ;  /* 0x000000151606723e */ /* 0x000fe20004807006 */
[C---:B------:R-:W-:Y:S01]  /*7a90*/  FFMA R28, R81.reuse, R111, R28 ;  /* 0x0000006f511c7223 */ /* 0x040fe2000000001c */
[C---:B------:R-:W-:Y:S01]  /*7aa0*/  FFMA R29, R81.reuse, R110, R29 ;  /* 0x0000006e511d7223 */ /* 0x040fe2000000001d */
[C---:B------:R-:W-:Y:S01]  /*7ab0*/  FFMA R30, R81.reuse, R113, R30 ;  /* 0x00000071511e7223 */ /* 0x040fe2000000001e */
[----:B------:R-:W-:Y:S02]  /*7ac0*/  HADD2.F32 R115, -RZ, R156.H1_H1 ;  /* 0x3000009cff737230 */ /* 0x000fe40000004100 */
[C---:B------:R-:W-:Y:S01]  /*7ad0*/  FMUL R31, R78.reuse, R38 ;  /* 0x000000264e1f7220 */ /* 0x040fe20000400000 */
[----:B------:R-:W-:Y:S01]  /*7ae0*/  F2FP.F16.E4M3.UNPACK_B R162, R162.H1 ;  /* 0x000000a2ffa2723e */ /* 0x000fe200030006ff */
[C---:B------:R-:W-:Y:S01]  /*7af0*/  FMUL R38, R78.reuse, R45 ;  /* 0x0000002d4e267220 */ /* 0x040fe20000400000 */
[C---:B------:R-:W-:Y:S01]  /*7b00*/  FMUL R45, R78.reuse, R52 ;  /* 0x000000344e2d7220 */ /* 0x040fe20000400000 */
[----:B------:R-:W-:Y:S01]  /*7b10*/  F2FP.F16.E4M3.UNPACK_B R163, R163.H1 ;  /* 0x000000a3ffa3723e */ /* 0x000fe200030006ff */
[----:B------:R-:W-:Y:S01]  /*7b20*/  FFMA R31, R81, R112, R31 ;  /* 0x00000070511f7223 */ /* 0x000fe2000000001f */
[----:B------:R-:W-:Y:S01]  /*7b30*/  FMUL R52, R78, R59 ;  /* 0x0000003b4e347220 */ /* 0x000fe20000400000 */
[----:B------:R-:W-:Y:S01]  /*7b40*/  IADD3 R76, PT, PT, R76, 0x1, RZ ;  /* 0x000000014c4c7810 */ /* 0x000fe20007ffe0ff */
[C---:B------:R-:W-:Y:S01]  /*7b50*/  FMUL R59, R78.reuse, R66 ;  /* 0x000000424e3b7220 */ /* 0x040fe20000400000 */
[----:B------:R-:W-:Y:S01]  /*7b60*/  F2FP.SATFINITE.E4M3.F32.PACK_AB_MERGE_C R66, R13, R12, R14 ;  /* 0x0000000c0d42723e */ /* 0x000fe2000480700e */
[C---:B------:R-:W-:Y:S01]  /*7b70*/  FMUL R32, R78.reuse, R39 ;  /* 0x000000274e207220 */ /* 0x040fe20000400000 */
[--C-:B------:R-:W-:Y:S02]  /*7b80*/  HADD2.F32 R116, -RZ, R157.reuse.H0_H0 ;  /* 0x2000009dff747230 */ /* 0x100fe40000004100 */
[C---:B------:R-:W-:Y:S01]  /*7b90*/  FMUL R35, R78.reuse, R42 ;  /* 0x0000002a4e237220 */ /* 0x040fe20000400000 */
[----:B------:R-:W-:Y:S02]  /*7ba0*/  HADD2.F32 R119, -RZ, R157.H1_H1 ;  /* 0x3000009dff777230 */ /* 0x000fe40000004100 */
[C---:B------:R-:W-:Y:S01]  /*7bb0*/  FFMA R32, R81.reuse, R115, R32 ;  /* 0x0000007351207223 */ /* 0x040fe20000000020 */
[----:B------:R-:W-:Y:S01]  /*7bc0*/  FMUL R36, R78, R43 ;  /* 0x0000002b4e247220 */ /* 0x000fe20000400000 */
[C---:B------:R-:W-:Y:S01]  /*7bd0*/  FFMA R33, R81.reuse, R114, R33 ;  /* 0x0000007251217223 */ /* 0x040fe20000000021 */
[C---:B------:R-:W-:Y:S01]  /*7be0*/  FFMA R34, R81.reuse, R117, R34 ;  /* 0x0000007551227223 */ /* 0x040fe20000000022 */
[--C-:B------:R-:W-:Y:S01]  /*7bf0*/  HADD2.F32 R120, -RZ, R158.reuse.H0_H0 ;  /* 0x2000009eff787230 */ /* 0x100fe20000004100 */
[----:B------:R-:W-:Y:S01]  /*7c00*/  F2FP.SATFINITE.E4M3.F32.PACK_AB_MERGE_C R32, R32, R31, RZ ;  /* 0x0000001f2020723e */ /* 0x000fe200048070ff */
[C---:B------:R-:W-:Y:S01]  /*7c10*/  FFMA R35, R81.reuse, R116, R35 ;  /* 0x0000007451237223 */ /* 0x040fe20000000023 */
[----:B------:R-:W-:Y:S02]  /*7c20*/  HADD2.F32 R123, -RZ, R158.H1_H1 ;  /* 0x3000009eff7b7230 */ /* 0x000fe40000004100 */
[----:B------:R-:W-:Y:S01]  /*7c30*/  FMUL R39, R78, R46 ;  /* 0x0000002e4e277220 */ /* 0x000fe20000400000 */
[----:B------:R-:W-:Y:S01]  /*7c40*/  F2FP.SATFINITE.E4M3.F32.PACK_AB_MERGE_C R32, R30, R29, R32 ;  /* 0x0000001d1e20723e */ /* 0x000fe20004807020 */
[C---:B------:R-:W-:Y:S01]  /*7c50*/  FFMA R36, R81.reuse, R119, R36 ;  /* 0x0000007751247223 */ /* 0x040fe20000000024 */
[C---:B------:R-:W-:Y:S01]  /*7c60*/  FMUL R40, R78.reuse, R47 ;  /* 0x0000002f4e287220 */ /* 0x040fe20000400000 */
[C---:B------:R-:W-:Y:S01]  /*7c70*/  FFMA R37, R81.reuse, R118, R37 ;  /* 0x0000007651257223 */ /* 0x040fe20000000025 */
[C---:B------:R-:W-:Y:S01]  /*7c80*/  FFMA R38, R81.reuse, R121, R38 ;  /* 0x0000007951267223 */ /* 0x040fe20000000026 */
[C---:B------:R-:W-:Y:S01]  /*7c90*/  FMUL R42, R78.reuse, R49 ;  /* 0x000000314e2a7220 */ /* 0x040fe20000400000 */
[--C-:B------:R-:W-:Y:S02]  /*7ca0*/  HADD2.F32 R124, -RZ, R159.reuse.H0_H0 ;  /* 0x2000009fff7c7230 */ /* 0x100fe40000004100 */
[C---:B------:R-:W-:Y:S01]  /*7cb0*/  FFMA R39, R81.reuse, R120, R39 ;  /* 0x0000007851277223 */ /* 0x040fe20000000027 */
[----:B------:R-:W-:Y:S02]  /*7cc0*/  HADD2.F32 R127, -RZ, R159.H1_H1 ;  /* 0x3000009fff7f7230 */ /* 0x000fe40000004100 */
[C---:B------:R-:W-:Y:S01]  /*7cd0*/  FMUL R43, R78.reuse, R50 ;  /* 0x000000324e2b7220 */ /* 0x040fe20000400000 */
[C---:B------:R-:W-:Y:S01]  /*7ce0*/  FFMA R40, R81.reuse, R123, R40 ;  /* 0x0000007b51287223 */ /* 0x040fe20000000028 */
[C---:B------:R-:W-:Y:S01]  /*7cf0*/  FMUL R44, R78.reuse, R51 ;  /* 0x000000334e2c7220 */ /* 0x040fe20000400000 */
[C---:B------:R-:W-:Y:S01]  /*7d00*/  FFMA R41, R81.reuse, R122, R41 ;  /* 0x0000007a51297223 */ /* 0x040fe20000000029 */
[C---:B------:R-:W-:Y:S01]  /*7d10*/  FMUL R50, R78.reuse, R57 ;  /* 0x000000394e327220 */ /* 0x040fe20000400000 */
[C---:B------:R-:W-:Y:S01]  /*7d20*/  FMUL R57, R78.reuse, R64 ;  /* 0x000000404e397220 */ /* 0x040fe20000400000 */
[----:B------:R-:W-:Y:S01]  /*7d30*/  FFMA R42, R81, R125, R42 ;  /* 0x0000007d512a7223 */ /* 0x000fe2000000002a */
[C---:B------:R-:W-:Y:S01]  /*7d40*/  FMUL R46, R78.reuse, R53 ;  /* 0x000000354e2e7220 */ /* 0x040fe20000400000 */
[--C-:B------:R-:W-:Y:S01]  /*7d50*/  HADD2.F32 R128, -RZ, R160.reuse.H0_H0 ;  /* 0x200000a0ff807230 */ /* 0x100fe20000004100 */
[----:B------:R-:W-:Y:S01]  /*7d60*/  F2FP.SATFINITE.E4M3.F32.PACK_AB_MERGE_C R64, R5, R4, R86 ;  /* 0x000000040540723e */ /* 0x000fe20004807056 */
[C---:B------:R-:W-:Y:S01]  /*7d70*/  FMUL R51, R78.reuse, R58 ;  /* 0x0000003a4e337220 */ /* 0x040fe20000400000 */
[C---:B------:R-:W-:Y:S01]  /*7d80*/  FMUL R53, R78.reuse, R60 ;  /* 0x0000003c4e357220 */ /* 0x040fe20000400000 */
[C---:B------:R-:W-:Y:S01]  /*7d90*/  FFMA R43, R81.reuse, R124, R43 ;  /* 0x0000007c512b7223 */ /* 0x040fe2000000002b */
[----:B------:R-:W-:Y:S02]  /*7da0*/  HADD2.F32 R131, -RZ, R160.H1_H1 ;  /* 0x300000a0ff837230 */ /* 0x000fe40000004100 */
[C---:B------:R-:W-:Y:S01]  /*7db0*/  FMUL R47, R78.reuse, R54 ;  /* 0x000000364e2f7220 */ /* 0x040fe20000400000 */
[C---:B------:R-:W-:Y:S01]  /*7dc0*/  FMUL R58, R78.reuse, R65 ;  /* 0x000000414e3a7220 */ /* 0x040fe20000400000 */
[----:B------:R-:W-:Y:S01]  /*7dd0*/  FMUL R60, R78, R67 ;  /* 0x000000434e3c7220 */ /* 0x000fe20000400000 */
[----:B------:R-:W-:Y:S01]  /*7de0*/  F2FP.SATFINITE.E4M3.F32.PACK_AB_MERGE_C R5, R20, R11, RZ ;  /* 0x0000000b1405723e */ /* 0x000fe200048070ff */
[----:B------:R-:W-:Y:S01]  /*7df0*/  FFMA R44, R81, R127, R44 ;  /* 0x0000007f512c7223 */ /* 0x000fe2000000002c */
[C---:B------:R-:W-:Y:S01]  /*7e00*/  FMUL R48, R78.reuse, R55 ;  /* 0x000000374e307220 */ /* 0x040fe20000400000 */
[----:B------:R-:W-:Y:S01]  /*7e10*/  F2FP.SATFINITE.E4M3.F32.PACK_AB_MERGE_C R65, R9, R8, R138 ;  /* 0x000000080941723e */ /* 0x000fe2000480708a */
[----:B------:R-:W-:Y:S01]  /*7e20*/  FFMA R45, R81, R126, R45 ;  /* 0x0000007e512d7223 */ /* 0x000fe2000000002d */
[----:B------:R-:W-:Y:S01]  /*7e30*/  F2FP.SATFINITE.E4M3.F32.PACK_AB_MERGE_C R67, R17, R16, R18 ;  /* 0x000000101143723e */ /* 0x000fe20004807012 */
[----:B------:R-:W-:Y:S01]  /*7e40*/  FMUL R49, R78, R56 ;  /* 0x000000384e317220 */ /* 0x000fe20000400000 */
[C---:B------:R-:W-:Y:S01]  /*7e50*/  FFMA R46, R81.reuse, R129, R46 ;  /* 0x00000081512e7223 */ /* 0x040fe2000000002e */
[--C-:B------:R-:W-:Y:S02]  /*7e60*/  HADD2.F32 R132, -RZ, R161.reuse.H0_H0 ;  /* 0x200000a1ff847230 */ /* 0x100fe40000004100 */
[C---:B------:R-:W-:Y:S01]  /*7e70*/  FFMA R47, R81.reuse, R128, R47 ;  /* 0x00000080512f7223 */ /* 0x040fe2000000002f */
[----:B------:R1:W-:Y:S01]  /*7e80*/  STS.128 [R172+UR49+0x6200], R64 ;  /* 0x00620040ac007988 */ /* 0x0003e20008000c31 */
[----:B------:R-:W-:Y:S01]  /*7e90*/  HADD2.F32 R135, -RZ, R161.H1_H1 ;  /* 0x300000a1ff877230 */ /* 0x000fe20000004100 */
[----:B------:R-:W-:Y:S01]  /*7ea0*/  F2FP.SATFINITE.E4M3.F32.PACK_AB_MERGE_C R5, R10, R7, R5 ;  /* 0x000000070a05723e */ /* 0x000fe20004807005 */
[C---:B------:R-:W-:Y:S01]  /*7eb0*/  FFMA R48, R81.reuse, R131, R48 ;  /* 0x0000008351307223 */ /* 0x040fe20000000030 */
[----:B------:R-:W-:Y:S01]  /*7ec0*/  F2FP.SATFINITE.E4M3.F32.PACK_AB_MERGE_C R7, R28, R27, RZ ;  /* 0x0000001b1c07723e */ /* 0x000fe200048070ff */
        /* <DEDUP_REMOVED lines=8> */
[----:B------:R-:W-:Y:S01]  /*7f50*/  FMUL R56, R78, R63 ;  /* 0x0000003f4e387220 */ /* 0x000fe20000400000 */
[----:B------:R-:W-:Y:S01]  /*7f60*/  F2FP.SATFINITE.E4M3.F32.PACK_AB_MERGE_C R4, R2, R0, R3 ;  /* 0x000000000204723e */ /* 0x000fe20004807003 */
[C---:B------:R-:W-:Y:S01]  /*7f70*/  FFMA R53, R81.reuse, R134, R53 ;  /* 0x0000008651357223 */ /* 0x040fe20000000035 */
[----:B------:R-:W-:Y:S01]  /*7f80*/  F2FP.SATFINITE.E4M3.F32.PACK_AB_MERGE_C R7, R26, R25, R7 ;  /* 0x000000191a07723e */ /* 0x000fe20004807007 */
[C---:B------:R-:W-:Y:S01]  /*7f90*/  FFMA R54, R81.reuse, R137, R54 ;  /* 0x0000008951367223 */ /* 0x040fe20000000036 */
[--C-:B------:R-:W-:Y:S02]  /*7fa0*/  HADD2.F32 R84, -RZ, R163.reuse.H0_H0 ;  /* 0x200000a3ff547230 */ /* 0x100fe40000004100 */
[C---:B------:R-:W-:Y:S01]  /*7fb0*/  FFMA R55, R81.reuse, R136, R55 ;  /* 0x0000008851377223 */ /* 0x040fe20000000037 */
[----:B------:R-:W-:Y:S01]  /*7fc0*/  HADD2.F32 R85, -RZ, R163.H1_H1 ;  /* 0x300000a3ff557230 */ /* 0x000fe20000004100 */
[----:B------:R1:W-:Y:S01]  /*7fd0*/  STS.128 [R204+0x6010], R4 ;  /* 0x00601004cc007388 */ /* 0x0003e20000000c00 */
[----:B------:R-:W-:Y:S01]  /*7fe0*/  F2FP.SATFINITE.E4M3.F32.PACK_AB_MERGE_C R35, R36, R35, RZ ;  /* 0x000000232423723e */ /* 0x000fe200048070ff */
[C---:B------:R-:W-:Y:S01]  /*7ff0*/  FFMA R56, R81.reuse, R139, R56 ;  /* 0x0000008b51387223 */ /* 0x040fe20000000038 */
[----:B------:R-:W-:Y:S01]  /*8000*/  F2FP.SATFINITE.E4M3.F32.PACK_AB_MERGE_C R39, R40, R39, RZ ;  /* 0x000000272827723e */ /* 0x000fe200048070ff */
[C---:B------:R-:W-:Y:S01]  /*8010*/  FFMA R57, R81.reuse, R82, R57 ;  /* 0x0000005251397223 */ /* 0x040fe20000000039 */
[----:B------:R-:W-:Y:S01]  /*8020*/  F2FP.SATFINITE.E4M3.F32.PACK_AB_MERGE_C R43, R44, R43, RZ ;  /* 0x0000002b2c2b723e */ /* 0x000fe200048070ff */
[C---:B------:R-:W-:Y:S01]  /*8030*/  FFMA R58, R81.reuse, R83, R58 ;  /* 0x00000053513a7223 */ /* 0x040fe2000000003a */
[C---:B------:R-:W-:Y:S01]  /*8040*/  FFMA R59, R81.reuse, R84, R59 ;  /* 0x00000054513b7223 */ /* 0x040fe2000000003b */
[----:B------:R-:W-:Y:S01]  /*8050*/  F2FP.SATFINITE.E4M3.F32.PACK_AB_MERGE_C R33, R34, R33, R35 ;  /* 0x000000212221723e */ /* 0x000fe20004807023 */
        /* <DEDUP_REMOVED lines=11> */
[----:B------:R-:W-:Y:S05]  /*8110*/  F2FP.SATFINITE.E4M3.F32.PACK_AB_MERGE_C R51, R58, R57, R59 ;  /* 0x000000393a33723e */ /* 0x000fea000480703b */
        /* <DEDUP_REMOVED lines=9> */
[----:B------:R-:W-:Y:S02]  /*81b0*/  UIADD3 UR8, UP0, UPT, UR52, 0x680, URZ ;  /* 0x0000068034087890 */ /* 0x000fe4000ff1e0ff */
[----:B------:R-:W-:Y:S02]  /*81c0*/  UIADD3 UR5, UPT, UPT, UR41, 0x40, URZ ;  /* 0x0000004029057890 */ /* 0x000fe4000fffe0ff */
[----:B------:R-:W-:Y:S02]  /*81d0*/  UIADD3 UR4, UPT, UPT, UR49, 0x6200, URZ ;  /* 0x0000620031047890 */ /* 0x000fe4000fffe0ff */
[----:B------:R-:W-:Y:S01]  /*81e0*/  UIADD3.X UR9, UPT, UPT, URZ, UR53, URZ, UP0, !UPT ;  /* 0x00000035ff097290 */ /* 0x000fe200087fe4ff */
[----:B------:R-:W-:Y:S01]  /*81f0*/  UMOV UR6, UR42 ;  /* 0x0000002a00067c82 */ /* 0x000fe20008000000 */
[----:B------:R-:W-:Y:S07]  /*8200*/  UMOV UR7, UR36 ;  /* 0x0000002400077c82 */ /* 0x000fee0008000000 */
[----:B------:R2:W-:Y:S01]  /*8210*/  UTMASTG.3D [UR4], [UR8] ;  /* 0x00000004080073b5 */ /* 0x0005e20008010000 */
[----:B------:R0:W-:Y:S01]  /*8220*/  UTMACMDFLUSH ;  /* 0x00000000000079b7 */ /* 0x0001e20000000000 */
[----:B--2---:R-:W-:Y:S04]  /*8230*/  DEPBAR.LE SB0, 0x1 ;  /* 0x000080400000791a */ /* 0x004fe80000000000 */
.L_x_106:
[----:B------:R-:W-:Y:S05]  /*8240*/  BSYNC.RECONVERGENT B0 ;  /* 0x0000000000007941 */ /* 0x000fea0003800200 */
.L_x_105:
[----:B------:R-:W-:Y:S01]  /*8250*/  BAR.SYNC.DEFER_BLOCKING 0x1, 0x80 ;  /* 0x0042000000007b1d */ /* 0x000fe20000010000 */
[----:B------:R-:W-:Y:S01]  /*8260*/  ISETP.NE.AND P2, PT, R194, RZ, PT ;  /* 0x000000ffc200720c */ /* 0x000fe20003f45270 */
[----:B------:R-:W-:Y:S01]  /*8270*/  IMAD.IADD R20, R75, 0x1, R147 ;  /* 0x000000014b147824 */ /* 0x000fe200078e0293 */
[----:B------:R-:W-:Y:S01]  /*8280*/  ISETP.NE.AND P0, PT, R195, 0x2, PT ;  /* 0x00000002c300780c */ /* 0x000fe20003f05270 */
[----:B------:R-:W-:Y:S01]  /*8290*/  IMAD.IADD R21, R77, 0x1, R170 ;  /* 0x000000014d157824 */ /* 0x000fe200078e02aa */
[----:B------:R-:W-:Y:S02]  /*82a0*/  ISETP.NE.AND P1, PT, R76, 0x4, PT ;  /* 0x000000044c00780c */ /* 0x000fe40003f25270 */
[----:B------:R-:W-:Y:S02]  /*82b0*/  SEL R3, RZ, 0x1, P0 ;  /* 0x00000001ff037807 */ /* 0x000fe40000000000 */
[----:B------:R-:W-:Y:S02]  /*82c0*/  SEL R0, RZ, 0x1, P1 ;  /* 0x00000001ff007807 */ /* 0x000fe40000800000 */
[----:B------:R-:W-:Y:S02]  /*82d0*/  LOP3.LUT R182, R182, R3, RZ, 0x3c, !PT ;  /* 0x00000003b6b67212 */ /* 0x000fe400078e3cff */
[----:B------:R-:W-:Y:S02]  /*82e0*/  LOP3.LUT R183, R183, R0, RZ, 0x3c, !PT ;  /* 0x00000000b7b77212 */ /* 0x000fe400078e3cff */
[----:B------:R-:W-:Y:S02]  /*82f0*/  @P2 R2UR UR36, R179 ;  /* 0x00000000b32422ca */ /* 0x000fe400000e0000 */
[----:B------:R-:W-:Y:S02]  /*8300*/  SEL R195, R195, RZ, P0 ;  /* 0x000000ffc3c37207 */ /* 0x000fe40000000000 */
[----:B------:R-:W-:Y:S01]  /*8310*/  SEL R76, R76, RZ, P1 ;  /* 0x000000ff4c4c7207 */ /* 0x000fe20000800000 */
[----:B------:R-:W-:Y:S10]  /*8320*/  @P2 BRA `(.L_x_107) ;  /* 0xffffffc400bc2947 */ /* 0x000ff4000383ffff */
[----:B------:R-:W-:Y:S05]  /*8330*/  EXIT ;  /* 0x000000000000794d */ /* 0x000fea0003800000 */
.L_x_19:
[----:B--2---:R2:W1:Y:S02]  /*8340*/  SYNCS.PHASECHK.TRANS64.TRYWAIT P0, [R3+URZ+0x100], R2 ;  /* 0x00010002030075a7 */ /* 0x00446400080011ff */
[----:B-1----:R-:W-:Y:S05]  /*8350*/  @!P0 NANOSLEEP.SYNCS 0x989680 ;  /* 0x009896800000895d */ /* 0x002fea0003900000 */
[----:B------:R-:W1:Y:S02]  /*8360*/  @!P0 SYNCS.PHASECHK.TRANS64 P0, [R3+URZ+0x100], R2 ;  /* 0x00010002030085a7 */ /* 0x000e6400080010ff */
[----:B-1----:R-:W-:Y:S05]  /*8370*/  @!P0 BRA `(.L_x_19) ;  /* 0xfffffffc00f08947 */ /* 0x002fea000383ffff */
[----:B------:R-:W-:Y:S05]  /*8380*/  BRA `(.L_x_108) ;  /* 0xffffff9000947947 */ /* 0x000fea000383ffff */
.L_x_22:
[----:B-1----:R-:W-:-:S07]  /*8390*/  MOV R2, UR33 ;  /* 0x0000002100027c02 */ /* 0x002fce0008000f00 */
.L_x_109:
[----:B-1----:R1:W2:Y:S02]  /*83a0*/  SYNCS.PHASECHK.TRANS64.TRYWAIT P0, [R2+URZ+0x30], R5 ;  /* 0x00003005020075a7 */ /* 0x0022a400080011ff */
[----:B--2---:R-:W-:Y:S05]  /*83b0*/  @!P0 NANOSLEEP.SYNCS 0x989680 ;  /* 0x009896800000895d */ /* 0x004fea0003900000 */
[----:B------:R-:W2:Y:S02]  /*83c0*/  @!P0 SYNCS.PHASECHK.TRANS64 P0, [R2+URZ+0x30], R5 ;  /* 0x00003005020085a7 */ /* 0x000ea400080010ff */
[----:B--2---:R-:W-:Y:S05]  /*83d0*/  @!P0 BRA `(.L_x_109) ;  /* 0xfffffffc00f08947 */ /* 0x004fea000383ffff */
[----:B------:R-:W-:Y:S05]  /*83e0*/  BRA `(.L_x_21) ;  /* 0xffffff9000e47947 */ /* 0x000fea000383ffff */
.L_x_28:
[----:B-1----:R-:W-:-:S07]  /*83f0*/  MOV R2, UR17 ;  /* 0x0000001100027c02 */ /* 0x002fce0008000f00 */
.L_x_110:
[----:B-1----:R1:W2:Y:S02]  /*8400*/  SYNCS.PHASECHK.TRANS64.TRYWAIT P0, [R2+URZ+0x30], R5 ;  /* 0x00003005020075a7 */ /* 0x0022a400080011ff */
[----:B--2---:R-:W-:Y:S05]  /*8410*/  @!P0 NANOSLEEP.SYNCS 0x989680 ;  /* 0x009896800000895d */ /* 0x004fea0003900000 */
[----:B------:R-:W2:Y:S02]  /*8420*/  @!P0 SYNCS.PHASECHK.TRANS64 P0, [R2+URZ+0x30], R5 ;  /* 0x00003005020085a7 */ /* 0x000ea400080010ff */
[----:B--2---:R-:W-:Y:S05]  /*8430*/  @!P0 BRA `(.L_x_110) ;  /* 0xfffffffc00f08947 */ /* 0x004fea000383ffff */
[----:B------:R-:W-:Y:S05]  /*8440*/  BRA `(.L_x_27) ;  /* 0xffffff9400887947 */ /* 0x000fea000383ffff */
.L_x_32:
[----:B-1----:R1:W2:Y:S02]  /*8450*/  SYNCS.PHASECHK.TRANS64.TRYWAIT P0, [R2+URZ+0x90], R3 ;  /* 0x00009003020075a7 */ /* 0x0022a400080011ff */
[----:B--2---:R-:W-:Y:S05]  /*8460*/  @!P0 NANOSLEEP.SYNCS 0x989680 ;  /* 0x009896800000895d */ /* 0x004fea0003900000 */
[----:B------:R-:W2:Y:S02]  /*8470*/  @!P0 SYNCS.PHASECHK.TRANS64 P0, [R2+URZ+0x90], R3 ;  /* 0x00009003020085a7 */ /* 0x000ea400080010ff */
[----:B--2---:R-:W-:Y:S05]  /*8480*/  @!P0 BRA `(.L_x_32) ;  /* 0xfffffffc00f08947 */ /* 0x004fea000383ffff */
[----:B------:R-:W-:Y:S05]  /*8490*/  BRA `(.L_x_111) ;  /* 0xffffff9800147947 */ /* 0x000fea000383ffff */
.L_x_36:
[----:B----4-:R-:W-:-:S07]  /*84a0*/  MOV R0, UR5 ;  /* 0x0000000500007c02 */ /* 0x010fce0008000f00 */
.L_x_112:
[----:B-1----:R1:W2:Y:S02]  /*84b0*/  SYNCS.PHASECHK.TRANS64.TRYWAIT P0, [R0+URZ], R3 ;  /* 0x00000003000075a7 */ /* 0x0022a400080011ff */
[----:B--2---:R-:W-:Y:S05]  /*84c0*/  @!P0 NANOSLEEP.SYNCS 0x989680 ;  /* 0x009896800000895d */ /* 0x004fea0003900000 */
[----:B------:R-:W2:Y:S02]  /*84d0*/  @!P0 SYNCS.PHASECHK.TRANS64 P0, [R0+URZ], R3 ;  /* 0x00000003000085a7 */ /* 0x000ea400080010ff */
[----:B--2---:R-:W-:Y:S05]  /*84e0*/  @!P0 BRA `(.L_x_112) ;  /* 0xfffffffc00f08947 */ /* 0x004fea000383ffff */
[----:B------:R-:W-:Y:S05]  /*84f0*/  BRA `(.L_x_113) ;  /* 0xffffff9c00847947 */ /* 0x000fea000383ffff */
.L_x_37:
[----:B----4-:R-:W-:-:S07]  /*8500*/  MOV R0, UR5 ;  /* 0x0000000500007c02 */ /* 0x010fce0008000f00 */
.L_x_114:
[----:B-1----:R1:W2:Y:S02]  /*8510*/  SYNCS.PHASECHK.TRANS64.TRYWAIT P0, [R0+URZ], R3 ;  /* 0x00000003000075a7 */ /* 0x0022a400080011ff */
[----:B--2---:R-:W-:Y:S05]  /*8520*/  @!P0 NANOSLEEP.SYNCS 0x989680 ;  /* 0x009896800000895d */ /* 0x004fea0003900000 */
[----:B------:R-:W2:Y:S02]  /*8530*/  @!P0 SYNCS.PHASECHK.TRANS64 P0, [R0+URZ], R3 ;  /* 0x00000003000085a7 */ /* 0x000ea400080010ff */
[----:B--2---:R-:W-:Y:S05]  /*8540*/  @!P0 BRA `(.L_x_114) ;  /* 0xfffffffc00f08947 */ /* 0x004fea000383ffff */
[----:B------:R-:W-:Y:S05]  /*8550*/  BRA `(.L_x_115) ;  /* 0xffffff9c00907947 */ /* 0x000fea000383ffff */
.L_x_38:
[----:B----4-:R-:W-:-:S07]  /*8560*/  MOV R0, UR5 ;  /* 0x0000000500007c02 */ /* 0x010fce0008000f00 */
.L_x_116:
[----:B-1----:R1:W2:Y:S02]  /*8570*/  SYNCS.PHASECHK.TRANS64.TRYWAIT P0, [R0+URZ], R3 ;  /* 0x00000003000075a7 */ /* 0x0022a400080011ff */
[----:B--2---:R-:W-:Y:S05]  /*8580*/  @!P0 NANOSLEEP.SYNCS 0x989680 ;  /* 0x009896800000895d */ /* 0x004fea0003900000 */
[----:B------:R-:W2:Y:S02]  /*8590*/  @!P0 SYNCS.PHASECHK.TRANS64 P0, [R0+URZ], R3 ;  /* 0x00000003000085a7 */ /* 0x000ea400080010ff */
[----:B--2---:R-:W-:Y:S05]  /*85a0*/  @!P0 BRA `(.L_x_116) ;  /* 0xfffffffc00f08947 */ /* 0x004fea000383ffff */
[----:B------:R-:W-:Y:S05]  /*85b0*/  BRA `(.L_x_117) ;  /* 0xffffff9c009c7947 */ /* 0x000fea000383ffff */
.L_x_39:
[----:B----4-:R-:W-:-:S07]  /*85c0*/  MOV R0, UR5 ;  /* 0x0000000500007c02 */ /* 0x010fce0008000f00 */
.L_x_118:
[----:B-1----:R1:W2:Y:S02]  /*85d0*/  SYNCS.PHASECHK.TRANS64.TRYWAIT P0, [R0+URZ], R3 ;  /* 0x00000003000075a7 */ /* 0x0022a400080011ff */
[----:B--2---:R-:W-:Y:S05]  /*85e0*/  @!P0 NANOSLEEP.SYNCS 0x989680 ;  /* 0x009896800000895d */ /* 0x004fea0003900000 */
[----:B------:R-:W2:Y:S02]  /*85f0*/  @!P0 SYNCS.PHASECHK.TRANS64 P0, [R0+URZ], R3 ;  /* 0x00000003000085a7 */ /* 0x000ea400080010ff */
[----:B--2---:R-:W-:Y:S05]  /*8600*/  @!P0 BRA `(.L_x_118) ;  /* 0xfffffffc00f08947 */ /* 0x004fea000383ffff */
[----:B------:R-:W-:Y:S05]  /*8610*/  BRA `(.L_x_119) ;  /* 0xffffff9c00a87947 */ /* 0x000fea000383ffff */
.L_x_40:
[----:B----4-:R-:W-:-:S07]  /*8620*/  MOV R0, UR5 ;  /* 0x0000000500007c02 */ /* 0x010fce0008000f00 */
.L_x_120:
[----:B-1----:R1:W2:Y:S02]  /*8630*/  SYNCS.PHASECHK.TRANS64.TRYWAIT P0, [R0+URZ], R3 ;  /* 0x00000003000075a7 */ /* 0x0022a400080011ff */
[----:B--2---:R-:W-:Y:S05]  /*8640*/  @!P0 NANOSLEEP.SYNCS 0x989680 ;  /* 0x009896800000895d */ /* 0x004fea0003900000 */
[----:B------:R-:W2:Y:S02]  /*8650*/  @!P0 SYNCS.PHASECHK.TRANS64 P0, [R0+URZ], R3 ;  /* 0x00000003000085a7 */ /* 0x000ea400080010ff */
[----:B--2---:R-:W-:Y:S05]  /*8660*/  @!P0 BRA `(.L_x_120) ;  /* 0xfffffffc00f08947 */ /* 0x004fea000383ffff */
[----:B------:R-:W-:Y:S05]  /*8670*/  BRA `(.L_x_121) ;  /* 0xffffff9c00b47947 */ /* 0x000fea000383ffff */
.L_x_43:
[----:B-1----:R1:W2:Y:S02]  /*8680*/  SYNCS.PHASECHK.TRANS64.TRYWAIT P0, [R0+URZ+0xf0], R5 ;  /* 0x0000f005000075a7 */ /* 0x0022a400080011ff */
[----:B--2---:R-:W-:Y:S05]  /*8690*/  @!P0 NANOSLEEP.SYNCS 0x989680 ;  /* 0x009896800000895d */ /* 0x004fea0003900000 */
[----:B------:R-:W2:Y:S02]  /*86a0*/  @!P0 SYNCS.PHASECHK.TRANS64 P0, [R0+URZ+0xf0], R5 ;  /* 0x0000f005000085a7 */ /* 0x000ea400080010ff */
[----:B--2---:R-:W-:Y:S05]  /*86b0*/  @!P0 BRA `(.L_x_43) ;  /* 0xfffffffc00f08947 */ /* 0x004fea000383ffff */
[----:B------:R-:W-:Y:S05]  /*86c0*/  BRA `(.L_x_122) ;  /* 0xffffffa000107947 */ /* 0x000fea000383ffff */
.L_x_44:
[----:B------:R-:W-:-:S07]  /*86d0*/  MOV R0, UR5 ;  /* 0x0000000500007c02 */ /* 0x000fce0008000f00 */
.L_x_123:
[----:B-1----:R1:W2:Y:S02]  /*86e0*/  SYNCS.PHASECHK.TRANS64.TRYWAIT P0, [R0+URZ+0xa0], R5 ;  /* 0x0000a005000075a7 */ /* 0x0022a400080011ff */
[----:B--2---:R-:W-:Y:S05]  /*86f0*/  @!P0 NANOSLEEP.SYNCS 0x989680 ;  /* 0x009896800000895d */ /* 0x004fea0003900000 */
[----:B------:R-:W2:Y:S02]  /*8700*/  @!P0 SYNCS.PHASECHK.TRANS64 P0, [R0+URZ+0xa0], R5 ;  /* 0x0000a005000085a7 */ /* 0x000ea400080010ff */
[----:B--2---:R-:W-:Y:S05]  /*8710*/  @!P0 BRA `(.L_x_123) ;  /* 0xfffffffc00f08947 */ /* 0x004fea000383ffff */
[----:B------:R-:W-:Y:S05]  /*8720*/  BRA `(.L_x_124) ;  /* 0xffffffa000207947 */ /* 0x000fea000383ffff */
.L_x_45:
[----:B-1----:R1:W2:Y:S02]  /*8730*/  SYNCS.PHASECHK.TRANS64.TRYWAIT P1, [R0+URZ+0x90], R5 ;  /* 0x00009005000075a7 */ /* 0x0022a400080211ff */
[----:B--2---:R-:W-:Y:S05]  /*8740*/  @!P1 NANOSLEEP.SYNCS 0x989680 ;  /* 0x009896800000995d */ /* 0x004fea0003900000 */
[----:B------:R-:W2:Y:S02]  /*8750*/  @!P1 SYNCS.PHASECHK.TRANS64 P1, [R0+URZ+0x90], R5 ;  /* 0x00009005000095a7 */ /* 0x000ea400080210ff */
[----:B--2---:R-:W-:Y:S05]  /*8760*/  @!P1 BRA `(.L_x_45) ;  /* 0xfffffffc00f09947 */ /* 0x004fea000383ffff */
[----:B------:R-:W-:Y:S05]  /*8770*/  BRA `(.L_x_125) ;  /* 0xffffffa000507947 */ /* 0x000fea000383ffff */
.L_x_48:
[----:B------:R-:W-:-:S07]  /*8780*/  MOV R0, UR5 ;  /* 0x0000000500007c02 */ /* 0x000fce0008000f00 */
.L_x_126:
[----:B-1----:R1:W2:Y:S02]  /*8790*/  SYNCS.PHASECHK.TRANS64.TRYWAIT P0, [R0+URZ+0xa0], R3 ;  /* 0x0000a003000075a7 */ /* 0x0022a400080011ff */
[----:B--2---:R-:W-:Y:S05]  /*87a0*/  @!P0 NANOSLEEP.SYNCS 0x989680 ;  /* 0x009896800000895d */ /* 0x004fea0003900000 */
[----:B------:R-:W2:Y:S02]  /*87b0*/  @!P0 SYNCS.PHASECHK.TRANS64 P0, [R0+URZ+0xa0], R3 ;  /* 0x0000a003000085a7 */ /* 0x000ea400080010ff */
[----:B--2---:R-:W-:Y:S05]  /*87c0*/  @!P0 BRA `(.L_x_126) ;  /* 0xfffffffc00f08947 */ /* 0x004fea000383ffff */
[----:B------:R-:W-:Y:S05]  /*87d0*/  BRA `(.L_x_47) ;  /* 0xffffffa000a47947 */ /* 0x000fea000383ffff */
.L_x_55:
[----:B-1----:R1:W2:Y:S02]  /*87e0*/  SYNCS.PHASECHK.TRANS64.TRYWAIT P1, [R0+URZ+0x90], R5 ;  /* 0x00009005000075a7 */ /* 0x0022a400080211ff */
[----:B--2---:R-:W-:Y:S05]  /*87f0*/  @!P1 NANOSLEEP.SYNCS 0x989680 ;  /* 0x009896800000995d */ /* 0x004fea0003900000 */
[----:B------:R-:W2:Y:S02]  /*8800*/  @!P1 SYNCS.PHASECHK.TRANS64 P1, [R0+URZ+0x90], R5 ;  /* 0x00009005000095a7 */ /* 0x000ea400080210ff */
[----:B--2---:R-:W-:Y:S05]  /*8810*/  @!P1 BRA `(.L_x_55) ;  /* 0xfffffffc00f09947 */ /* 0x004fea000383ffff */
[----:B------:R-:W-:Y:S05]  /*8820*/  BRA `(.L_x_127) ;  /* 0xffffffa800107947 */ /* 0x000fea000383ffff */
.L_x_56:
[----:B------:R-:W-:-:S07]  /*8830*/  MOV R3, UR7 ;  /* 0x0000000700037c02 */ /* 0x000fce0008000f00 */
.L_x_128:
[----:B-1----:R1:W2:Y:S02]  /*8840*/  SYNCS.PHASECHK.TRANS64.TRYWAIT P0, [R3+URZ+0xd0], R0 ;  /* 0x0000d000030075a7 */ /* 0x0022a400080011ff */
[----:B--2---:R-:W-:Y:S05]  /*8850*/  @!P0 NANOSLEEP.SYNCS 0x989680 ;  /* 0x009896800000895d */ /* 0x004fea0003900000 */
[----:B------:R-:W2:Y:S02]  /*8860*/  @!P0 SYNCS.PHASECHK.TRANS64 P0, [R3+URZ+0xd0], R0 ;  /* 0x0000d000030085a7 */ /* 0x000ea400080010ff */
[----:B--2---:R-:W-:Y:S05]  /*8870*/  @!P0 BRA `(.L_x_128) ;  /* 0xfffffffc00f08947 */ /* 0x004fea000383ffff */
[----:B------:R-:W-:Y:S05]  /*8880*/  BRA `(.L_x_129) ;  /* 0xffffffa800487947 */ /* 0x000fea000383ffff */
.L_x_59:
[----:B------:R-:W-:Y:S07]  /*8890*/  MOV R0, UR6 ;  /* 0x0000000600007c02 */ /* 0x000fee0008000f00 */
.L_x_130:
[----:B-1----:R1:W2:Y:S02]  /*88a0*/  SYNCS.PHASECHK.TRANS64.TRYWAIT P0, [R0+URZ], R3 ;  /* 0x00000003000075a7 */ /* 0x0022a400080011ff */
[----:B--2---:R-:W-:Y:S05]  /*88b0*/  @!P0 NANOSLEEP.SYNCS 0x989680 ;  /* 0x009896800000895d */ /* 0x004fea0003900000 */
[----:B------:R-:W2:Y:S02]  /*88c0*/  @!P0 SYNCS.PHASECHK.TRANS64 P0, [R0+URZ], R3 ;  /* 0x00000003000085a7 */ /* 0x000ea400080010ff */
[----:B--2---:R-:W-:Y:S05]  /*88d0*/  @!P0 BRA `(.L_x_130) ;  /* 0xfffffffc00f08947 */ /* 0x004fea000383ffff */
[----:B------:R-:W-:Y:S05]  /*88e0*/  BRA `(.L_x_58) ;  /* 0xffffffa800647947 */ /* 0x000fea000383ffff */
.L_x_62:
[----:B------:R-:W-:-:S07]  /*88f0*/  MOV R0, UR6 ;  /* 0x0000000600007c02 */ /* 0x000fce0008000f00 */
.L_x_131:
[----:B--2---:R2:W4:Y:S02]  /*8900*/  SYNCS.PHASECHK.TRANS64.TRYWAIT P0, [R0+URZ], R3 ;  /* 0x00000003000075a7 */ /* 0x00452400080011ff */
[----:B----4-:R-:W-:Y:S05]  /*8910*/  @!P0 NANOSLEEP.SYNCS 0x989680 ;  /* 0x009896800000895d */ /* 0x010fea0003900000 */
[----:B------:R-:W4:Y:S02]  /*8920*/  @!P0 SYNCS.PHASECHK.TRANS64 P0, [R0+URZ], R3 ;  /* 0x00000003000085a7 */ /* 0x000f2400080010ff */
[----:B----4-:R-:W-:Y:S05]  /*8930*/  @!P0 BRA `(.L_x_131) ;  /* 0xfffffffc00f08947 */ /* 0x010fea000383ffff */
[----:B------:R-:W-:Y:S05]  /*8940*/  BRA `(.L_x_132) ;  /* 0xffffffac00407947 */ /* 0x000fea000383ffff */
.L_x_63:
[----:B------:R-:W-:-:S07]  /*8950*/  MOV R0, UR6 ;  /* 0x0000000600007c02 */ /* 0x000fce0008000f00 */
.L_x_133:
[----:B-1----:R1:W2:Y:S02]  /*8960*/  SYNCS.PHASECHK.TRANS64.TRYWAIT P0, [R0+URZ], R3 ;  /* 0x00000003000075a7 */ /* 0x0022a400080011ff */
[----:B--2---:R-:W-:Y:S05]  /*8970*/  @!P0 NANOSLEEP.SYNCS 0x989680 ;  /* 0x009896800000895d */ /* 0x004fea0003900000 */
[----:B------:R-:W2:Y:S02]  /*8980*/  @!P0 SYNCS.PHASECHK.TRANS64 P0, [R0+URZ], R3 ;  /* 0x00000003000085a7 */ /* 0x000ea400080010ff */
[----:B--2---:R-:W-:Y:S05]  /*8990*/  @!P0 BRA `(.L_x_133) ;  /* 0xfffffffc00f08947 */ /* 0x004fea000383ffff */
[----:B------:R-:W-:Y:S05]  /*89a0*/  BRA `(.L_x_134) ;  /* 0xffffffac004c7947 */ /* 0x000fea000383ffff */
.L_x_64:
[----:B------:R-:W-:-:S07]  /*89b0*/  MOV R0, UR6 ;  /* 0x0000000600007c02 */ /* 0x000fce0008000f00 */
.L_x_135:
[----:B-1----:R1:W2:Y:S02]  /*89c0*/  SYNCS.PHASECHK.TRANS64.TRYWAIT P0, [R0+URZ], R3 ;  /* 0x00000003000075a7 */ /* 0x0022a400080011ff */
[----:B--2---:R-:W-:Y:S05]  /*89d0*/  @!P0 NANOSLEEP.SYNCS 0x989680 ;  /* 0x009896800000895d */ /* 0x004fea0003900000 */
[----:B------:R-:W2:Y:S02]  /*89e0*/  @!P0 SYNCS.PHASECHK.TRANS64 P0, [R0+URZ], R3 ;  /* 0x00000003000085a7 */ /* 0x000ea400080010ff */
[----:B--2---:R-:W-:Y:S05]  /*89f0*/  @!P0 BRA `(.L_x_135) ;  /* 0xfffffffc00f08947 */ /* 0x004fea000383ffff */
[----:B------:R-:W-:Y:S05]  /*8a00*/  BRA `(.L_x_136) ;  /* 0xffffffac00587947 */ /* 0x000fea000383ffff */
.L_x_65:
[----:B------:R-:W-:-:S07]  /*8a10*/  MOV R0, UR7 ;  /* 0x0000000700007c02 */ /* 0x000fce0008000f00 */
.L_x_137:
[----:B-1----:R1:W2:Y:S02]  /*8a20*/  SYNCS.PHASECHK.TRANS64.TRYWAIT P0, [R0+URZ], R3 ;  /* 0x00000003000075a7 */ /* 0x0022a400080011ff */
[----:B--2---:R-:W-:Y:S05]  /*8a30*/  @!P0 NANOSLEEP.SYNCS 0x989680 ;  /* 0x009896800000895d */ /* 0x004fea0003900000 */
[----:B------:R-:W2:Y:S02]  /*8a40*/  @!P0 SYNCS.PHASECHK.TRANS64 P0, [R0+URZ], R3 ;  /* 0x00000003000085a7 */ /* 0x000ea400080010ff */
[----:B--2---:R-:W-:Y:S05]  /*8a50*/  @!P0 BRA `(.L_x_137) ;  /* 0xfffffffc00f08947 */ /* 0x004fea000383ffff */
[----:B------:R-:W-:Y:S05]  /*8a60*/  BRA `(.L_x_138) ;  /* 0xffffffac00647947 */ /* 0x000fea000383ffff */
.L_x_70:
[----:B--2---:R2:W3:Y:S02]  /*8a70*/  SYNCS.PHASECHK.TRANS64.TRYWAIT P0, [R0+URZ+0x90], R3 ;  /* 0x00009003000075a7 */ /* 0x0044e400080011ff */
[----:B---3--:R-:W-:Y:S05]  /*8a80*/  @!P0 NANOSLEEP.SYNCS 0x989680 ;  /* 0x009896800000895d */ /* 0x008fea0003900000 */
[----:B------:R-:W3:Y:S02]  /*8a90*/  @!P0 SYNCS.PHASECHK.TRANS64 P0, [R0+URZ+0x90], R3 ;  /* 0x00009003000085a7 */ /* 0x000ee400080010ff */
[----:B---3--:R-:W-:Y:S05]  /*8aa0*/  @!P0 BRA `(.L_x_70) ;  /* 0xfffffffc00f08947 */ /* 0x008fea000383ffff */
[----:B------:R-:W-:Y:S05]  /*8ab0*/  BRA `(.L_x_139) ;  /* 0xffffffb000687947 */ /* 0x000fea000383ffff */
.L_x_73:
[----:B------:R-:W-:Y:S07]  /*8ac0*/  MOV R0, UR7 ;  /* 0x0000000700007c02 */ /* 0x000fee0008000f00 */
.L_x_140:
[----:B--2---:R2:W3:Y:S02]  /*8ad0*/  SYNCS.PHASECHK.TRANS64.TRYWAIT P0, [R0+URZ+0x88], R3 ;  /* 0x00008803000075a7 */ /* 0x0044e400080011ff */
[----:B---3--:R-:W-:Y:S05]  /*8ae0*/  @!P0 NANOSLEEP.SYNCS 0x989680 ;  /* 0x009896800000895d */ /* 0x008fea0003900000 */
[----:B------:R-:W3:Y:S02]  /*8af0*/  @!P0 SYNCS.PHASECHK.TRANS64 P0, [R0+URZ+0x88], R3 ;  /* 0x00008803000085a7 */ /* 0x000ee400080010ff */
[----:B---3--:R-:W-:Y:S05]  /*8b00*/  @!P0 BRA `(.L_x_140) ;  /* 0xfffffffc00f08947 */ /* 0x008fea000383ffff */
[----:B------:R-:W-:Y:S05]  /*8b10*/  BRA `(.L_x_72) ;  /* 0xffffffb400487947 */ /* 0x000fea000383ffff */
.L_x_76:
[----:B--2---:R-:W-:Y:S07]  /*8b20*/  MOV R3, UR7 ;  /* 0x0000000700037c02 */ /* 0x004fee0008000f00 */
.L_x_141:
[----:B-1----:R1:W2:Y:S02]  /*8b30*/  SYNCS.PHASECHK.TRANS64.TRYWAIT P0, [R3+URZ+0x70], R12 ;  /* 0x0000700c030075a7 */ /* 0x0022a400080011ff */
[----:B--2---:R-:W-:Y:S05]  /*8b40*/  @!P0 NANOSLEEP.SYNCS 0x989680 ;  /* 0x009896800000895d */ /* 0x004fea0003900000 */
[----:B------:R-:W2:Y:S02]  /*8b50*/  @!P0 SYNCS.PHASECHK.TRANS64 P0, [R3+URZ+0x70], R12 ;  /* 0x0000700c030085a7 */ /* 0x000ea400080010ff */
[----:B--2---:R-:W-:Y:S05]  /*8b60*/  @!P0 BRA `(.L_x_141) ;  /* 0xfffffffc00f08947 */ /* 0x004fea000383ffff */
[----:B------:R-:W-:Y:S05]  /*8b70*/  BRA `(.L_x_142) ;  /* 0xffffffb400c07947 */ /* 0x000fea000383ffff */
.L_x_77:
[----:B------:R-:W-:Y:S07]  /*8b80*/  MOV R3, UR7 ;  /* 0x0000000700037c02 */ /* 0x000fee0008000f00 */
.L_x_143:
[----:B-1----:R1:W2:Y:S02]  /*8b90*/  SYNCS.PHASECHK.TRANS64.TRYWAIT P0, [R3+URZ+0x78], R12 ;  /* 0x0000780c030075a7 */ /* 0x0022a400080011ff */
[----:B--2---:R-:W-:Y:S05]  /*8ba0*/  @!P0 NANOSLEEP.SYNCS 0x989680 ;  /* 0x009896800000895d */ /* 0x004fea0003900000 */
[----:B------:R-:W2:Y:S02]  /*8bb0*/  @!P0 SYNCS.PHASECHK.TRANS64 P0, [R3+URZ+0x78], R12 ;  /* 0x0000780c030085a7 */ /* 0x000ea400080010ff */
[----:B--2---:R-:W-:Y:S05]  /*8bc0*/  @!P0 BRA `(.L_x_143) ;  /* 0xfffffffc00f08947 */ /* 0x004fea000383ffff */
[----:B------:R-:W-:Y:S05]  /*8bd0*/  BRA `(.L_x_144) ;  /* 0xffffffb800407947 */ /* 0x000fea000383ffff */
.L_x_79:
[----:B------:R-:W-:-:S07]  /*8be0*/  MOV R0, UR7 ;  /* 0x0000000700007c02 */ /* 0x000fce0008000f00 */
.L_x_145:
[----:B-1----:R1:W3:Y:S02]  /*8bf0*/  SYNCS.PHASECHK.TRANS64.TRYWAIT P0, [R0+URZ+0x70], R3 ;  /* 0x00007003000075a7 */ /* 0x0022e400080011ff */
[----:B---3--:R-:W-:Y:S05]  /*8c00*/  @!P0 NANOSLEEP.SYNCS 0x989680 ;  /* 0x009896800000895d */ /* 0x008fea0003900000 */
[----:B------:R-:W3:Y:S02]  /*8c10*/  @!P0 SYNCS.PHASECHK.TRANS64 P0, [R0+URZ+0x70], R3 ;  /* 0x00007003000085a7 */ /* 0x000ee400080010ff */
[----:B---3--:R-:W-:Y:S05]  /*8c20*/  @!P0 BRA `(.L_x_145) ;  /* 0xfffffffc00f08947 */ /* 0x008fea000383ffff */
[----:B------:R-:W-:Y:S05]  /*8c30*/  BRA `(.L_x_146) ;  /* 0xffffffb800b07947 */ /* 0x000fea000383ffff */
.L_x_81:
[----:B--2---:R2:W4:Y:S02]  /*8c40*/  SYNCS.PHASECHK.TRANS64.TRYWAIT P0, [R0+URZ+0x90], R3 ;  /* 0x00009003000075a7 */ /* 0x00452400080011ff */
[----:B----4-:R-:W-:Y:S05]  /*8c50*/  @!P0 NANOSLEEP.SYNCS 0x989680 ;  /* 0x009896800000895d */ /* 0x010fea0003900000 */
[----:B------:R-:W4:Y:S02]  /*8c60*/  @!P0 SYNCS.PHASECHK.TRANS64 P0, [R0+URZ+0x90], R3 ;  /* 0x00009003000085a7 */ /* 0x000f2400080010ff */
[----:B----4-:R-:W-:Y:S05]  /*8c70*/  @!P0 BRA `(.L_x_81) ;  /* 0xfffffffc00f08947 */ /* 0x010fea000383ffff */
[----:B------:R-:W-:Y:S05]  /*8c80*/  BRA `(.L_x_147) ;  /* 0xffffffbc00787947 */ /* 0x000fea000383ffff */
.L_x_92:
[----:B-1----:R1:W3:Y:S02]  /*8c90*/  SYNCS.PHASECHK.TRANS64.TRYWAIT P1, [R3+URZ+0x60], R0 ;  /* 0x00006000030075a7 */ /* 0x0022e400080211ff */
[----:B---3--:R-:W-:Y:S05]  /*8ca0*/  @!P1 NANOSLEEP.SYNCS 0x989680 ;  /* 0x009896800000995d */ /* 0x008fea0003900000 */
[----:B------:R-:W3:Y:S02]  /*8cb0*/  @!P1 SYNCS.PHASECHK.TRANS64 P1, [R3+URZ+0x60], R0 ;  /* 0x00006000030095a7 */ /* 0x000ee400080210ff */
[----:B---3--:R-:W-:Y:S05]  /*8cc0*/  @!P1 BRA `(.L_x_92) ;  /* 0xfffffffc00f09947 */ /* 0x008fea000383ffff */
[----:B------:R-:W-:Y:S05]  /*8cd0*/  BRA `(.L_x_91) ;  /* 0xffffffc8009c7947 */ /* 0x000fea000383ffff */
.L_x_94:
[----:B-1----:R1:W4:Y:S02]  /*8ce0*/  SYNCS.PHASECHK.TRANS64.TRYWAIT P0, [R207+URZ+0xb0], R2 ;  /* 0x0000b002cf0075a7 */ /* 0x00232400080011ff */
[----:B----4-:R-:W-:Y:S05]  /*8cf0*/  @!P0 NANOSLEEP.SYNCS 0x989680 ;  /* 0x009896800000895d */ /* 0x010fea0003900000 */
[----:B------:R-:W4:Y:S02]  /*8d00*/  @!P0 SYNCS.PHASECHK.TRANS64 P0, [R207+URZ+0xb0], R2 ;  /* 0x0000b002cf0085a7 */ /* 0x000f2400080010ff */
[----:B----4-:R-:W-:Y:S05]  /*8d10*/  @!P0 BRA `(.L_x_94) ;  /* 0xfffffffc00f08947 */ /* 0x010fea000383ffff */
[----:B------:R-:W-:Y:S05]  /*8d20*/  BRA `(.L_x_93) ;  /* 0xffffffc800f87947 */ /* 0x000fea000383ffff */
.L_x_103:
[----:B--2---:R2:W3:Y:S02]  /*8d30*/  SYNCS.PHASECHK.TRANS64.TRYWAIT P0, [R210+URZ+0x60], R3 ;  /* 0x00006003d20075a7 */ /* 0x0044e400080011ff */
[----:B---3--:R-:W-:Y:S05]  /*8d40*/  @!P0 NANOSLEEP.SYNCS 0x989680 ;  /* 0x009896800000895d */ /* 0x008fea0003900000 */
[----:B------:R-:W3:Y:S02]  /*8d50*/  @!P0 SYNCS.PHASECHK.TRANS64 P0, [R210+URZ+0x60], R3 ;  /* 0x00006003d20085a7 */ /* 0x000ee400080010ff */
[----:B---3--:R-:W-:Y:S05]  /*8d60*/  @!P0 BRA `(.L_x_103) ;  /* 0xfffffffc00f08947 */ /* 0x008fea000383ffff */
[----:B------:R-:W-:Y:S05]  /*8d70*/  BRA `(.L_x_102) ;  /* 0xffffffe000047947 */ /* 0x000fea000383ffff */
        .weak           $__internal_0_$__cuda_sm10x_tcgen05_guardrail_trap_col_being_dealloced_not_returned_by_alloc
        .type           $__internal_0_$__cuda_sm10x_tcgen05_guardrail_trap_col_being_dealloced_not_returned_by_alloc,@function
        .size           $__internal_0_$__cuda_sm10x_tcgen05_guardrail_trap_col_being_dealloced_not_returned_by_alloc,($__internal_1_$__cuda_sm10x_tcgen05_guardrail_trap_phase_invalid_during_alloc - $__internal_0_$__cuda_sm10x_tcgen05_guardrail_trap_col_being_dealloced_not_returned_by_alloc)
$__internal_0_$__cuda_sm10x_tcgen05_guardrail_trap_col_being_dealloced_not_returned_by_alloc:
[----:B------:R-:W-:Y:S05]  /*8d80*/  BPT.TRAP 0x1 ;  /* 0x000000040000795c */ /* 0x000fea0000300000 */
[----:B------:R-:W-:-:S04]  /*8d90*/  HFMA2 R3, -RZ, RZ, 0, 0 ;  /* 0x00000000ff037431 */ /* 0x000fc800000001ff */
[----:B------:R-:W-:Y:S05]  /*8da0*/  RET.REL.NODEC R2 `(_ZN7cutlass13device_kernelINS_4gemm6kernel13GemmUniversalIN4cute5tupleIJiiiiEEENS1_10collective13CollectiveMmaINS1_35MainloopSm100TmaUmmaWarpSpecializedILi6ELi2ELi4ENS5_IJNS4_1CILi1EEESB_SB_EEEEENS5_IJNSA_ILi128EEESE_SE_EEENS_12float_e4m3_tENS5_IJSB_llEEESG_NS5_IJlSB_lEEENS4_8TiledMMAINS4_8MMA_AtomIJNS4_10MMA_TraitsINS4_19SM100_MMA_F8F6F4_SSEJSG_SG_fSE_SE_NS4_17integral_constantINS4_4UMMA5MajorELSP_1EEENSN_ISP_LSP_0EEENSN_INSO_7ScaleInELSS_0EEEST_EEEEEENS4_6LayoutISC_NS5_IJNSA_ILi0EEESX_SX_EEEEENS5_IJNS4_10UnderscoreES10_S10_EEEEENS4_13SM90_TMA_LOADENS4_14ComposedLayoutINS4_7SwizzleILi3ELi4ELi3EEENS4_18smem_ptr_flag_bitsILi8EEENSW_INS5_IJSE_NSA_ILi8EEEEEENS5_IJSB_SE_EEEEEEEvNS4_8identityES13_NS14_IS16_S18_NSW_INS5_IJS19_SE_EEENS5_IJSE_SB_EEEEEEEvS1E_EENS_8epilogue10collective18CollectiveEpilogueINS1K_23Sm100TmaWarpSpecializedILi2ELi2ELi64ELb0ELb0EEEJSF_NS5_IJNSW_ISE_SB_EENSW_INSA_ILi64EEESB_EEEEESG_SI_SG_SI_NS1K_6fusion15FusionCallbacksIS1O_NS1T_17LinearCombinationISG_fSG_fLNS_15FloatRoundStyleE2EEESF_S1S_JEEENS4_5SM1004TMEM4LOAD26SM100_TMEM_LOAD_32dp32b64xES13_NS14_INS15_ILi2ELi4ELi3EEES18_NSW_INS5_IJS19_S1Q_EEENS5_IJS1Q_SB_EEEEEEENS4_39AutoVectorizingCopyWithAssumedAlignmentILi128EEENS4_14SM90_TMA_STOREES27_S29_S29_EEEvvEEEEvNT_6ParamsE) ;  /* 0xffffff7002947950 */ /* 0x000fea0003c3ffff */
        .weak           $__internal_1_$__cuda_sm10x_tcgen05_guardrail_trap_phase_invalid_during_alloc
        .type           $__internal_1_$__cuda_sm10x_tcgen05_guardrail_trap_phase_invalid_during_alloc,@function
        .size           $__internal_1_$__cuda_sm10x_tcgen05_guardrail_trap_phase_invalid_during_alloc,($__internal_2_$__cuda_sm10x_tcgen05_guardrail_trap_unallocated_columns_being_dealloced - $__internal_1_$__cuda_sm10x_tcgen05_guardrail_trap_phase_invalid_during_alloc)
$__internal_1_$__cuda_sm10x_tcgen05_guardrail_trap_phase_invalid_during_alloc:
[----:B------:R-:W-:Y:S05]  /*8db0*/  BPT.TRAP 0x1 ;  /* 0x000000040000795c */ /* 0x000fea0000300000 */
[----:B------:R-:W-:-:S04]  /*8dc0*/  MOV R3, 0x0 ;  /* 0x0000000000037802 */ /* 0x000fc80000000f00 */
[----:B------:R-:W-:Y:S05]  /*8dd0*/  RET.REL.NODEC R2 `(_ZN7cutlass13device_kernelINS_4gemm6kernel13GemmUniversalIN4cute5tupleIJiiiiEEENS1_10collective13CollectiveMmaINS1_35MainloopSm100TmaUmmaWarpSpecializedILi6ELi2ELi4ENS5_IJNS4_1CILi1EEESB_SB_EEEEENS5_IJNSA_ILi128EEESE_SE_EEENS_12float_e4m3_tENS5_IJSB_llEEESG_NS5_IJlSB_lEEENS4_8TiledMMAINS4_8MMA_AtomIJNS4_10MMA_TraitsINS4_19SM100_MMA_F8F6F4_SSEJSG_SG_fSE_SE_NS4_17integral_constantINS4_4UMMA5MajorELSP_1EEENSN_ISP_LSP_0EEENSN_INSO_7ScaleInELSS_0EEEST_EEEEEENS4_6LayoutISC_NS5_IJNSA_ILi0EEESX_SX_EEEEENS5_IJNS4_10UnderscoreES10_S10_EEEEENS4_13SM90_TMA_LOADENS4_14ComposedLayoutINS4_7SwizzleILi3ELi4ELi3EEENS4_18smem_ptr_flag_bitsILi8EEENSW_INS5_IJSE_NSA_ILi8EEEEEENS5_IJSB_SE_EEEEEEEvNS4_8identityES13_NS14_IS16_S18_NSW_INS5_IJS19_SE_EEENS5_IJSE_SB_EEEEEEEvS1E_EENS_8epilogue10collective18CollectiveEpilogueINS1K_23Sm100TmaWarpSpecializedILi2ELi2ELi64ELb0ELb0EEEJSF_NS5_IJNSW_ISE_SB_EENSW_INSA_ILi64EEESB_EEEEESG_SI_SG_SI_NS1K_6fusion15FusionCallbacksIS1O_NS1T_17LinearCombinationISG_fSG_fLNS_15FloatRoundStyleE2EEESF_S1S_JEEENS4_5SM1004TMEM4LOAD26SM100_TMEM_LOAD_32dp32b64xES13_NS14_INS15_ILi2ELi4ELi3EEES18_NSW_INS5_IJS19_S1Q_EEENS5_IJS1Q_SB_EEEEEEENS4_39AutoVectorizingCopyWithAssumedAlignmentILi128EEENS4_14SM90_TMA_STOREES27_S29_S29_EEEvvEEEEvNT_6ParamsE) ;  /* 0xffffff7002887950 */ /* 0x000fea0003c3ffff */
        .weak           $__internal_2_$__cuda_sm10x_tcgen05_guardrail_trap_unallocated_columns_being_dealloced
        .type           $__internal_2_$__cuda_sm10x_tcgen05_guardrail_trap_unallocated_columns_being_dealloced,@function
        .size           $__internal_2_$__cuda_sm10x_tcgen05_guardrail_trap_unallocated_columns_being_dealloced,(.L_x_149 - $__internal_2_$__cuda_sm10x_tcgen05_guardrail_trap_unallocated_columns_being_dealloced)
$__internal_2_$__cuda_sm10x_tcgen05_guardrail_trap_unallocated_columns_being_dealloced:
[----:B------:R-:W-:Y:S05]  /*8de0*/  BPT.TRAP 0x1 ;  /* 0x000000040000795c */ /* 0x000fea0000300000 */
[----:B------:R-:W-:-:S04]  /*8df0*/  HFMA2 R3, -RZ, RZ, 0, 0 ;  /* 0x00000000ff037431 */ /* 0x000fc800000001ff */
[----:B------:R-:W-:Y:S05]  /*8e00*/  RET.REL.NODEC R2 `(_ZN7cutlass13device_kernelINS_4gemm6kernel13GemmUniversalIN4cute5tupleIJiiiiEEENS1_10collective13CollectiveMmaINS1_35MainloopSm100TmaUmmaWarpSpecializedILi6ELi2ELi4ENS5_IJNS4_1CILi1EEESB_SB_EEEEENS5_IJNSA_ILi128EEESE_SE_EEENS_12float_e4m3_tENS5_IJSB_llEEESG_NS5_IJlSB_lEEENS4_8TiledMMAINS4_8MMA_AtomIJNS4_10MMA_TraitsINS4_19SM100_MMA_F8F6F4_SSEJSG_SG_fSE_SE_NS4_17integral_constantINS4_4UMMA5MajorELSP_1EEENSN_ISP_LSP_0EEENSN_INSO_7ScaleInELSS_0EEEST_EEEEEENS4_6LayoutISC_NS5_IJNSA_ILi0EEESX_SX_EEEEENS5_IJNS4_10UnderscoreES10_S10_EEEEENS4_13SM90_TMA_LOADENS4_14ComposedLayoutINS4_7SwizzleILi3ELi4ELi3EEENS4_18smem_ptr_flag_bitsILi8EEENSW_INS5_IJSE_NSA_ILi8EEEEEENS5_IJSB_SE_EEEEEEEvNS4_8identityES13_NS14_IS16_S18_NSW_INS5_IJS19_SE_EEENS5_IJSE_SB_EEEEEEEvS1E_EENS_8epilogue10collective18CollectiveEpilogueINS1K_23Sm100TmaWarpSpecializedILi2ELi2ELi64ELb0ELb0EEEJSF_NS5_IJNSW_ISE_SB_EENSW_INSA_ILi64EEESB_EEEEESG_SI_SG_SI_NS1K_6fusion15FusionCallbacksIS1O_NS1T_17LinearCombinationISG_fSG_fLNS_15FloatRoundStyleE2EEESF_S1S_JEEENS4_5SM1004TMEM4LOAD26SM100_TMEM_LOAD_32dp32b64xES13_NS14_INS15_ILi2ELi4ELi3EEES18_NSW_INS5_IJS19_S1Q_EEENS5_IJS1Q_SB_EEEEEEENS4_39AutoVectorizingCopyWithAssumedAlignmentILi128EEENS4_14SM90_TMA_STOREES27_S29_S29_EEEvvEEEEvNT_6ParamsE) ;  /* 0xffffff70027c7950 */ /* 0x000fea0003c3ffff */
.L_x_148:
[----:B------:R-:W-:-:S00]  /*8e10*/  BRA `(.L_x_148) ;  /* 0xfffffffc00fc7947 */ /* 0x000fc0000383ffff */
[----:B------:R-:W-:-:S00]  /*8e20*/  NOP ;  /* 0x0000000000007918 */ /* 0x000fc00000000000 */
        /* <DEDUP_REMOVED lines=13> */
.L_x_149:


//--------------------- .nv.global.init           --------------------------
	.section	.nv.global.init,"aw",@progbits
.nv.global.init:
	.type		$str$27,@object
	.size		$str$27,($str$28 - $str$27)
$str$27:
        /*0000*/ 	.byte	0x28, 0x61, 0x64, 0x64, 0x72, 0x65, 0x73, 0x73, 0x20, 0x26, 0x20, 0x6d, 0x61, 0x73, 0x6b, 0x29
        /*0010*/ 	.byte	0x20, 0x3d, 0x3d, 0x20, 0x30, 0x00
	.type		$str$28,@object
	.size		$str$28,($str$26 - $str$28)
$str$28:
        /*0016*/ 	.byte	0x2f, 0x74, 0x6d, 0x70, 0x2f, 0x63, 0x75, 0x74, 0x6c, 0x61, 0x73, 0x73, 0x5f, 0x73, 0x77, 0x65
        /*0026*/ 	.byte	0x65, 0x70, 0x5f, 0x73, 0x72, 0x63, 0x2f, 0x69, 0x6e, 0x63, 0x6c, 0x75, 0x64, 0x65, 0x2f, 0x63
        /*0036*/ 	.byte	0x75, 0x74, 0x65, 0x2f, 0x70, 0x6f, 0x69, 0x6e, 0x74, 0x65, 0x72, 0x5f, 0x66, 0x6c, 0x61, 0x67
        /*0046*/ 	.byte	0x67, 0x65, 0x64, 0x2e, 0x68, 0x70, 0x70, 0x00
	.type		$str$26,@object
	.size		$str$26,($str$25 - $str$26)
$str$26:
        /*004e*/ 	.byte	0x2f, 0x74, 0x6d, 0x70, 0x2f, 0x63, 0x75, 0x74, 0x6c, 0x61, 0x73, 0x73, 0x5f, 0x73, 0x77, 0x65
        /*005e*/ 	.byte	0x65, 0x70, 0x5f, 0x73, 0x72, 0x63, 0x2f, 0x69, 0x6e, 0x63, 0x6c, 0x75, 0x64, 0x65, 0x2f, 0x63
        /*006e*/ 	.byte	0x75, 0x74, 0x65, 0x2f, 0x61, 0x74, 0x6f, 0x6d, 0x2f, 0x63, 0x6f, 0x70, 0x79, 0x5f, 0x74, 0x72
        /*007e*/ 	.byte	0x61, 0x69, 0x74, 0x73, 0x5f, 0x73, 0x6d, 0x31, 0x30, 0x30, 0x2e, 0x68, 0x70, 0x70, 0x00
	.type		$str$25,@object
	.size		$str$25,(__unnamed_1 - $str$25)
$str$25:
        /*008d*/ 	.byte	0x28, 0x28, 0x75, 0x69, 0x6e, 0x74, 0x33, 0x32, 0x5f, 0x74, 0x28, 0x74, 0x68, 0x72, 0x65, 0x61
        /*009d*/ 	.byte	0x64, 0x49, 0x64, 0x78, 0x2e, 0x78, 0x29, 0x20, 0x2f, 0x20, 0x33, 0x32, 0x29, 0x20, 0x25, 0x20
        /*00ad*/ 	.byte	0x34, 0x29, 0x20, 0x3d, 0x3d, 0x20, 0x28, 0x28, 0x28, 0x74, 0x6d, 0x65, 0x6d, 0x5f, 0x61, 0x64
        /*00bd*/ 	.byte	0x64, 0x72, 0x20, 0x3e, 0x3e, 0x20, 0x31, 0x36, 0x29, 0x20, 0x2f, 0x20, 0x33, 0x32, 0x29, 0x20
        /*00cd*/ 	.byte	0x25, 0x20, 0x34, 0x29, 0x00
	.type		__unnamed_1,@object
	.size		__unnamed_1,(__unnamed_2 - __unnamed_1)
__unnamed_1:
        /*00d2*/ 	.byte	0x61, 0x75, 0x74, 0x6f, 0x20, 0x63, 0x75, 0x74, 0x65, 0x3a, 0x3a, 0x61, 0x73, 0x5f, 0x70, 0x6f
        /* <DEDUP_REMOVED lines=24> */
        /*0262*/ 	.byte	0x43, 0x3c, 0x38, 0x31, 0x39, 0x32, 0x3e, 0x3e, 0x3e, 0x3e, 0x5d, 0x00
	.type		__unnamed_2,@object
	.size		__unnamed_2,(.L_2 - __unnamed_2)
__unnamed_2:
        /* <DEDUP_REMOVED lines=42> */
        /*050e*/ 	.byte	0x3e, 0x3e, 0x3e, 0x3e, 0x5d, 0x00
.L_2:


//--------------------- .nv.shared._ZN7cutlass13device_kernelINS_4gemm6kernel13GemmUniversalIN4cute5tupleIJiiiiEEENS1_10collective13CollectiveMmaINS1_35MainloopSm100TmaUmmaWarpSpecializedILi6ELi2ELi4ENS5_IJNS4_1CILi1EEESB_SB_EEEEENS5_IJNSA_ILi128EEESE_SE_EEENS_12float_e4m3_tENS5_IJSB_llEEESG_NS5_IJlSB_lEEENS4_8TiledMMAINS4_8MMA_AtomIJNS4_10MMA_TraitsINS4_19SM100_MMA_F8F6F4_SSEJSG_SG_fSE_SE_NS4_17integral_constantINS4_4UMMA5MajorELSP_1EEENSN_ISP_LSP_0EEENSN_INSO_7ScaleInELSS_0EEEST_EEEEEENS4_6LayoutISC_NS5_IJNSA_ILi0EEESX_SX_EEEEENS5_IJNS4_10UnderscoreES10_S10_EEEEENS4_13SM90_TMA_LOADENS4_14ComposedLayoutINS4_7SwizzleILi3ELi4ELi3EEENS4_18smem_ptr_flag_bitsILi8EEENSW_INS5_IJSE_NSA_ILi8EEEEEENS5_IJSB_SE_EEEEEEEvNS4_8identityES13_NS14_IS16_S18_NSW_INS5_IJS19_SE_EEENS5_IJSE_SB_EEEEEEEvS1E_EENS_8epilogue10collective18CollectiveEpilogueINS1K_23Sm100TmaWarpSpecializedILi2ELi2ELi64ELb0ELb0EEEJSF_NS5_IJNSW_ISE_SB_EENSW_INSA_ILi64EEESB_EEEEESG_SI_SG_SI_NS1K_6fusion15FusionCallbacksIS1O_NS1T_17LinearCombinationISG_fSG_fLNS_15FloatRoundStyleE2EEESF_S1S_JEEENS4_5SM1004TMEM4LOAD26SM100_TMEM_LOAD_32dp32b64xES13_NS14_INS15_ILi2ELi4ELi3EEES18_NSW_INS5_IJS19_S1Q_EEENS5_IJS1Q_SB_EEEEEEENS4_39AutoVectorizingCopyWithAssumedAlignmentILi128EEENS4_14SM90_TMA_STOREES27_S29_S29_EEEvvEEEEvNT_6ParamsE --------------------------
	.section	.nv.shared._ZN7cutlass13device_kernelINS_4gemm6kernel13GemmUniversalIN4cute5tupleIJiiiiEEENS1_10collective13CollectiveMmaINS1_35MainloopSm100TmaUmmaWarpSpecializedILi6ELi2ELi4ENS5_IJNS4_1CILi1EEESB_SB_EEEEENS5_IJNSA_ILi128EEESE_SE_EEENS_12float_e4m3_tENS5_IJSB_llEEESG_NS5_IJlSB_lEEENS4_8TiledMMAINS4_8MMA_AtomIJNS4_10MMA_TraitsINS4_19SM100_MMA_F8F6F4_SSEJSG_SG_fSE_SE_NS4_17integral_constantINS4_4UMMA5MajorELSP_1EEENSN_ISP_LSP_0EEENSN_INSO_7ScaleInELSS_0EEEST_EEEEEENS4_6LayoutISC_NS5_IJNSA_ILi0EEESX_SX_EEEEENS5_IJNS4_10UnderscoreES10_S10_EEEEENS4_13SM90_TMA_LOADENS4_14ComposedLayoutINS4_7SwizzleILi3ELi4ELi3EEENS4_18smem_ptr_flag_bitsILi8EEENSW_INS5_IJSE_NSA_ILi8EEEEEENS5_IJSB_SE_EEEEEEEvNS4_8identityES13_NS14_IS16_S18_NSW_INS5_IJS19_SE_EEENS5_IJSE_SB_EEEEEEEvS1E_EENS_8epilogue10collective18CollectiveEpilogueINS1K_23Sm100TmaWarpSpecializedILi2ELi2ELi64ELb0ELb0EEEJSF_NS5_IJNSW_ISE_SB_EENSW_INSA_ILi64EEESB_EEEEESG_SI_SG_SI_NS1K_6fusion15FusionCallbacksIS1O_NS1T_17LinearCombinationISG_fSG_fLNS_15FloatRoundStyleE2EEESF_S1S_JEEENS4_5SM1004TMEM4LOAD26SM100_TMEM_LOAD_32dp32b64xES13_NS14_INS15_ILi2ELi4ELi3EEES18_NSW_INS5_IJS19_S1Q_EEENS5_IJS1Q_SB_EEEEEEENS4_39AutoVectorizingCopyWithAssumedAlignmentILi128EEENS4_14SM90_TMA_STOREES27_S29_S29_EEEvvEEEEvNT_6ParamsE,"aw",@nobits
	.sectionflags	@""
	.align	16
	.zero		1024


//--------------------- .nv.shared.reserved.0     --------------------------
	.section	.nv.shared.reserved.0,"aw",@nobits
	.weak		__nv_reservedSMEM_offset_0_alias
	.size		__nv_reservedSMEM_offset_0_alias, 0, 64
	.other		__nv_reservedSMEM_offset_0_alias,@"STO_CUDA_RESERVED_SHARED STV_DEFAULT"
__nv_reservedSMEM_offset_0_alias:
	.zero		0
.nv.shared.reserved.0:
	.zero		64
	.weak		__nv_reservedSMEM_tcgen05_partition
	.type		__nv_reservedSMEM_tcgen05_partition,@object
	.size		__nv_reservedSMEM_tcgen05_partition,(.L_0 - __nv_reservedSMEM_tcgen05_partition)
__nv_reservedSMEM_tcgen05_partition:
	.zero		32
.L_0:


//--------------------- .nv.global                --------------------------
	.section	.nv.global,"aw",@nobits
.nv.global:
	.type		_ZN40_INTERNAL_72a52f9a_4_k_cu_f92d5c3b_235994cute1_E,@object
	.size		_ZN40_INTERNAL_72a52f9a_4_k_cu_f92d5c3b_235994cute1_E,(_ZN40_INTERNAL_72a52f9a_4_k_cu_f92d5c3b_235994cuda3std3__45__cpo6cbeginE - _ZN40_INTERNAL_72a52f9a_4_k_cu_f92d5c3b_235994cute1_E)
_ZN40_INTERNAL_72a52f9a_4_k_cu_f92d5c3b_235994cute1_E:
	.zero		1
	.type		_ZN40_INTERNAL_72a52f9a_4_k_cu_f92d5c3b_235994cuda3std3__45__cpo6cbeginE,@object
	.size		_ZN40_INTERNAL_72a52f9a_4_k_cu_f92d5c3b_235994cuda3std3__45__cpo6cbeginE,(_ZN40_INTERNAL_72a52f9a_4_k_cu_f92d5c3b_235994cuda3std3__48in_placeE - _ZN40_INTERNAL_72a52f9a_4_k_cu_f92d5c3b_235994cuda3std3__45__cpo6cbeginE)
_ZN40_INTERNAL_72a52f9a_4_k_cu_f92d5c3b_235994cuda3std3__45__cpo6cbeginE:
	.zero		1
	.type		_ZN40_INTERNAL_72a52f9a_4_k_cu_f92d5c3b_235994cuda3std3__48in_placeE,@object
	.size		_ZN40_INTERNAL_72a52f9a_4_k_cu_f92d5c3b_235994cuda3std3__48in_placeE,(_ZN40_INTERNAL_72a52f9a_4_k_cu_f92d5c3b_235994cuda3std6ranges3__45__cpo9iter_moveE - _ZN40_INTERNAL_72a52f9a_4_k_cu_f92d5c3b_235994cuda3std3__48in_placeE)
_ZN40_INTERNAL_72a52f9a_4_k_cu_f92d5c3b_235994cuda3std3__48in_placeE:
	.zero		1
	.type		_ZN40_INTERNAL_72a52f9a_4_k_cu_f92d5c3b_235994cuda3std6ranges3__45__cpo9iter_moveE,@object
	.size		_ZN40_INTERNAL_72a52f9a_4_k_cu_f92d5c3b_235994cuda3std6ranges3__45__cpo9iter_moveE,(_ZN40_INTERNAL_72a52f9a_4_k_cu_f92d5c3b_235994cuda3std3__45__cpo5beginE - _ZN40_INTERNAL_72a52f9a_4_k_cu_f92d5c3b_235994cuda3std6ranges3__45__cpo9iter_moveE)
_ZN40_INTERNAL_72a52f9a_4_k_cu_f92d5c3b_235994cuda3std6ranges3__45__cpo9iter_moveE:
	.zero		1
	.type		_ZN40_INTERNAL_72a52f9a_4_k_cu_f92d5c3b_235994cuda3std3__45__cpo5beginE,@object
	.size		_ZN40_INTERNAL_72a52f9a_4_k_cu_f92d5c3b_235994cuda3std3__45__cpo5beginE,(_ZN40_INTERNAL_72a52f9a_4_k_cu_f92d5c3b_235994cuda3std3__442_GLOBAL__N__72a52f9a_4_k_cu_f92d5c3b_235996ignoreE - _ZN40_INTERNAL_72a52f9a_4_k_cu_f92d5c3b_235994cuda3std3__45__cpo5beginE)
_ZN40_INTERNAL_72a52f9a_4_k_cu_f92d5c3b_235994cuda3std3__45__cpo5beginE:
	.zero		1
	.type		_ZN40_INTERNAL_72a52f9a_4_k_cu_f92d5c3b_235994cuda3std3__442_GLOBAL__N__72a52f9a_4_k_cu_f92d5c3b_235996ignoreE,@object
	.size		_ZN40_INTERNAL_72a52f9a_4_k_cu_f92d5c3b_235994cuda3std3__442_GLOBAL__N__72a52f9a_4_k_cu_f92d5c3b_235996ignoreE,(_ZN40_INTERNAL_72a52f9a_4_k_cu_f92d5c3b_235994cute7productE - _ZN40_INTERNAL_72a52f9a_4_k_cu_f92d5c3b_235994cuda3std3__442_GLOBAL__N__72a52f9a_4_k_cu_f92d5c3b_235996ignoreE)
_ZN40_INTERNAL_72a52f9a_4_k_cu_f92d5c3b_235994cuda3std3__442_GLOBAL__N__72a52f9a_4_k_cu_f92d5c3b_235996ignoreE:
	.zero		1
	.type		_ZN40_INTERNAL_72a52f9a_4_k_cu_f92d5c3b_235994cute7productE,@object
	.size		_ZN40_INTERNAL_72a52f9a_4_k_cu_f92d5c3b_235994cute7productE,(_ZN40_INTERNAL_72a52f9a_4_k_cu_f92d5c3b_235994cuda3std3__45__cpo3endE - _ZN40_INTERNAL_72a52f9a_4_k_cu_f92d5c3b_235994cute7productE)
_ZN40_INTERNAL_72a52f9a_4_k_cu_f92d5c3b_235994cute7productE:
	.zero		1
	.type		_ZN40_INTERNAL_72a52f9a_4_k_cu_f92d5c3b_235994cuda3std3__45__cpo3endE,@object
	.size		_ZN40_INTERNAL_72a52f9a_4_k_cu_f92d5c3b_235994cuda3std3__45__cpo3endE,(_ZN40_INTERNAL_72a52f9a_4_k_cu_f92d5c3b_235994cuda3std3__419piecewise_constructE - _ZN40_INTERNAL_72a52f9a_4_k_cu_f92d5c3b_235994cuda3std3__45__cpo3endE)
_ZN40_INTERNAL_72a52f9a_4_k_cu_f92d5c3b_235994cuda3std3__45__cpo3endE:
	.zero		1
	.type		_ZN40_INTERNAL_72a52f9a_4_k_cu_f92d5c3b_235994cuda3std3__419piecewise_constructE,@object
	.size		_ZN40_INTERNAL_72a52f9a_4_k_cu_f92d5c3b_235994cuda3std3__419piecewise_constructE,(_ZN40_INTERNAL_72a52f9a_4_k_cu_f92d5c3b_235994cuda3std3__45__cpo4cendE - _ZN40_INTERNAL_72a52f9a_4_k_cu_f92d5c3b_235994cuda3std3__419piecewise_constructE)
_ZN40_INTERNAL_72a52f9a_4_k_cu_f92d5c3b_235994cuda3std3__419piecewise_constructE:
	.zero		1
	.type		_ZN40_INTERNAL_72a52f9a_4_k_cu_f92d5c3b_235994cuda3std3__45__cpo4cendE,@object
	.size		_ZN40_INTERNAL_72a52f9a_4_k_cu_f92d5c3b_235994cuda3std3__45__cpo4cendE,(_ZN40_INTERNAL_72a52f9a_4_k_cu_f92d5c3b_235994cuda3std6ranges3__45__cpo4swapE - _ZN40_INTERNAL_72a52f9a_4_k_cu_f92d5c3b_235994cuda3std3__45__cpo4cendE)
_ZN40_INTERNAL_72a52f9a_4_k_cu_f92d5c3b_235994cuda3std3__45__cpo4cendE:
	.zero		1
	.type		_ZN40_INTERNAL_72a52f9a_4_k_cu_f92d5c3b_235994cuda3std6ranges3__45__cpo4swapE,@object
	.size		_ZN40_INTERNAL_72a52f9a_4_k_cu_f92d5c3b_235994cuda3std6ranges3__45__cpo4swapE,(.L_10 - _ZN40_INTERNAL_72a52f9a_4_k_cu_f92d5c3b_235994cuda3std6ranges3__45__cpo4swapE)
_ZN40_INTERNAL_72a52f9a_4_k_cu_f92d5c3b_235994cuda3std6ranges3__45__cpo4swapE:
	.zero		1
.L_10:


//--------------------- .nv.constant0._ZN7cutlass13device_kernelINS_4gemm6kernel13GemmUniversalIN4cute5tupleIJiiiiEEENS1_10collective13CollectiveMmaINS1_35MainloopSm100TmaUmmaWarpSpecializedILi6ELi2ELi4ENS5_IJNS4_1CILi1EEESB_SB_EEEEENS5_IJNSA_ILi128EEESE_SE_EEENS_12float_e4m3_tENS5_IJSB_llEEESG_NS5_IJlSB_lEEENS4_8TiledMMAINS4_8MMA_AtomIJNS4_10MMA_TraitsINS4_19SM100_MMA_F8F6F4_SSEJSG_SG_fSE_SE_NS4_17integral_constantINS4_4UMMA5MajorELSP_1EEENSN_ISP_LSP_0EEENSN_INSO_7ScaleInELSS_0EEEST_EEEEEENS4_6LayoutISC_NS5_IJNSA_ILi0EEESX_SX_EEEEENS5_IJNS4_10UnderscoreES10_S10_EEEEENS4_13SM90_TMA_LOADENS4_14ComposedLayoutINS4_7SwizzleILi3ELi4ELi3EEENS4_18smem_ptr_flag_bitsILi8EEENSW_INS5_IJSE_NSA_ILi8EEEEEENS5_IJSB_SE_EEEEEEEvNS4_8identityES13_NS14_IS16_S18_NSW_INS5_IJS19_SE_EEENS5_IJSE_SB_EEEEEEEvS1E_EENS_8epilogue10collective18CollectiveEpilogueINS1K_23Sm100TmaWarpSpecializedILi2ELi2ELi64ELb0ELb0EEEJSF_NS5_IJNSW_ISE_SB_EENSW_INSA_ILi64EEESB_EEEEESG_SI_SG_SI_NS1K_6fusion15FusionCallbacksIS1O_NS1T_17LinearCombinationISG_fSG_fLNS_15FloatRoundStyleE2EEESF_S1S_JEEENS4_5SM1004TMEM4LOAD26SM100_TMEM_LOAD_32dp32b64xES13_NS14_INS15_ILi2ELi4ELi3EEES18_NSW_INS5_IJS19_S1Q_EEENS5_IJS1Q_SB_EEEEEEENS4_39AutoVectorizingCopyWithAssumedAlignmentILi128EEENS4_14SM90_TMA_STOREES27_S29_S29_EEEvvEEEEvNT_6ParamsE --------------------------
	.section	.nv.constant0._ZN7cutlass13device_kernelINS_4gemm6kernel13GemmUniversalIN4cute5tupleIJiiiiEEENS1_10collective13CollectiveMmaINS1_35MainloopSm100TmaUmmaWarpSpecializedILi6ELi2ELi4ENS5_IJNS4_1CILi1EEESB_SB_EEEEENS5_IJNSA_ILi128EEESE_SE_EEENS_12float_e4m3_tENS5_IJSB_llEEESG_NS5_IJlSB_lEEENS4_8TiledMMAINS4_8MMA_AtomIJNS4_10MMA_TraitsINS4_19SM100_MMA_F8F6F4_SSEJSG_SG_fSE_SE_NS4_17integral_constantINS4_4UMMA5MajorELSP_1EEENSN_ISP_LSP_0EEENSN_INSO_7ScaleInELSS_0EEEST_EEEEEENS4_6LayoutISC_NS5_IJNSA_ILi0EEESX_SX_EEEEENS5_IJNS4_10UnderscoreES10_S10_EEEEENS4_13SM90_TMA_LOADENS4_14ComposedLayoutINS4_7SwizzleILi3ELi4ELi3EEENS4_18smem_ptr_flag_bitsILi8EEENSW_INS5_IJSE_NSA_ILi8EEEEEENS5_IJSB_SE_EEEEEEEvNS4_8identityES13_NS14_IS16_S18_NSW_INS5_IJS19_SE_EEENS5_IJSE_SB_EEEEEEEvS1E_EENS_8epilogue10collective18CollectiveEpilogueINS1K_23Sm100TmaWarpSpecializedILi2ELi2ELi64ELb0ELb0EEEJSF_NS5_IJNSW_ISE_SB_EENSW_INSA_ILi64EEESB_EEEEESG_SI_SG_SI_NS1K_6fusion15FusionCallbacksIS1O_NS1T_17LinearCombinationISG_fSG_fLNS_15FloatRoundStyleE2EEESF_S1S_JEEENS4_5SM1004TMEM4LOAD26SM100_TMEM_LOAD_32dp32b64xES13_NS14_INS15_ILi2ELi4ELi3EEES18_NSW_INS5_IJS19_S1Q_EEENS5_IJS1Q_SB_EEEEEEENS4_39AutoVectorizingCopyWithAssumedAlignmentILi128EEENS4_14SM90_TMA_STOREES27_S29_S29_EEEvvEEEEvNT_6ParamsE,"a",@progbits
	.sectionflags	@""
	.align	4
.nv.constant0._ZN7cutlass13device_kernelINS_4gemm6kernel13GemmUniversalIN4cute5tupleIJiiiiEEENS1_10collective13CollectiveMmaINS1_35MainloopSm100TmaUmmaWarpSpecializedILi6ELi2ELi4ENS5_IJNS4_1CILi1EEESB_SB_EEEEENS5_IJNSA_ILi128EEESE_SE_EEENS_12float_e4m3_tENS5_IJSB_llEEESG_NS5_IJlSB_lEEENS4_8TiledMMAINS4_8MMA_AtomIJNS4_10MMA_TraitsINS4_19SM100_MMA_F8F6F4_SSEJSG_SG_fSE_SE_NS4_17integral_constantINS4_4UMMA5MajorELSP_1EEENSN_ISP_LSP_0EEENSN_INSO_7ScaleInELSS_0EEEST_EEEEEENS4_6LayoutISC_NS5_IJNSA_ILi0EEESX_SX_EEEEENS5_IJNS4_10UnderscoreES10_S10_EEEEENS4_13SM90_TMA_LOADENS4_14ComposedLayoutINS4_7SwizzleILi3ELi4ELi3EEENS4_18smem_ptr_flag_bitsILi8EEENSW_INS5_IJSE_NSA_ILi8EEEEEENS5_IJSB_SE_EEEEEEEvNS4_8identityES13_NS14_IS16_S18_NSW_INS5_IJS19_SE_EEENS5_IJSE_SB_EEEEEEEvS1E_EENS_8epilogue10collective18CollectiveEpilogueINS1K_23Sm100TmaWarpSpecializedILi2ELi2ELi64ELb0ELb0EEEJSF_NS5_IJNSW_ISE_SB_EENSW_INSA_ILi64EEESB_EEEEESG_SI_SG_SI_NS1K_6fusion15FusionCallbacksIS1O_NS1T_17LinearCombinationISG_fSG_fLNS_15FloatRoundStyleE2EEESF_S1S_JEEENS4_5SM1004TMEM4LOAD26SM100_TMEM_LOAD_32dp32b64xES13_NS14_INS15_ILi2ELi4ELi3EEES18_NSW_INS5_IJS19_S1Q_EEENS5_IJS1Q_SB_EEEEEEENS4_39AutoVectorizingCopyWithAssumedAlignmentILi128EEENS4_14SM90_TMA_STOREES27_S29_S29_EEEvvEEEEvNT_6ParamsE:
	.zero		2944


//--------------------- SYMBOLS --------------------------

	.type		.nv.reservedSmem.offset0,@object
	.size		.nv.reservedSmem.offset0,0x4
	.type		.nv.reservedSmem.cap,@object
	.size		.nv.reservedSmem.cap,0x4
	.type		__assertfail,@function
